	.target	sm_90a

	.elftype	@"ET_EXEC"


//--------------------- .note.nv.tkinfo           --------------------------
	.section	.note.nv.tkinfo,"",@"SHT_NOTE"
	.sectionflags	@"SHF_NOTE_NV_TKINFO"
	.tkinfo
        /*0018*/ 	.word	0x00000002
        /*0030*/ 	.string	""
        /*0030*/ 	.string	"ptxas"
        /*0030*/ 	.string	"Cuda compilation tools, release 13.0, V13.0.88"
        /*0030*/ 	.string	"Build cuda_13.0.r13.0/compiler.36424714_0"
        /*0030*/ 	.string	"-arch sm_90a -m 64 "



//--------------------- .note.nv.cuinfo           --------------------------
	.section	.note.nv.cuinfo,"",@"SHT_NOTE"
	.sectionflags	@"SHF_NOTE_NV_CUINFO"
        /*0018*/ 	.short	0x0002
        /*001a*/ 	.short	0x005a
        /*001c*/ 	.short	0x0082
	.zero		2


//--------------------- .nv.info                  --------------------------
	.section	.nv.info,"",@"SHT_CUDA_INFO"
	.align	4


	//----- nvinfo : EIATTR_REGCOUNT
	.align		4
        /*0000*/ 	.byte	0x04, 0x2f
        /*0002*/ 	.short	(.L_12 - .L_11)
	.align		4
.L_11:
        /*0004*/ 	.word	index@(_ZN7cutlass13device_kernelINS_4gemm6kernel13GemmUniversalIN4cute5tupleIJiiiiEEENS1_10collective13CollectiveMmaINS1_37MainloopSm90TmaGmmaWarpSpecializedFP8ILi3ENS5_IJNS4_1CILi2EEENSA_ILi1EEESC_EEENS1_35KernelTmaWarpSpecializedCooperativeEEENS5_IJNSA_ILi128EEENSA_ILi64EEESH_EEENS_12float_e4m3_tENS5_IJlSC_lEEESJ_SK_NS4_8TiledMMAINS4_8MMA_AtomIJNS4_4SM904GMMA30MMA_64x64x32_F32E4M3E4M3_SS_TNILNSO_7ScaleInE1ELSQ_1EEEEEENS4_6LayoutISD_NS5_IJSC_NSA_ILi0EEESU_EEEEENS5_IJNS4_10UnderscoreESX_SX_EEEEENS4_13SM90_TMA_LOADENS4_14ComposedLayoutINS4_7SwizzleILi2ELi4ELi3EEENS4_18smem_ptr_flag_bitsILi8EEENST_INS5_IJNSA_ILi8EEESH_EEENS5_IJSH_SC_EEEEEEEvNS4_8identityENS4_23SM90_TMA_LOAD_MULTICASTES1A_vS1B_EENS_8epilogue10collective6detail29Sm90TmaWarpSpecializedAdapterINS1F_15DefaultEpilogueISJ_SK_SK_NS1E_6thread17LinearCombinationISJ_Li1EffLNS1J_9ScaleType4KindE0ELNS_15FloatRoundStyleE2ESJ_EENS1_15EpilogueDefaultEEEEEvvEEEEvNT_6ParamsE)
        /*0008*/ 	.word	0x000000a8


	//----- nvinfo : EIATTR_FRAME_SIZE
	.align		4
.L_12:
        /*000c*/ 	.byte	0x04, 0x11
        /*000e*/ 	.short	(.L_14 - .L_13)
	.align		4
.L_13:
        /*0010*/ 	.word	index@(_ZN7cutlass13device_kernelINS_4gemm6kernel13GemmUniversalIN4cute5tupleIJiiiiEEENS1_10collective13CollectiveMmaINS1_37MainloopSm90TmaGmmaWarpSpecializedFP8ILi3ENS5_IJNS4_1CILi2EEENSA_ILi1EEESC_EEENS1_35KernelTmaWarpSpecializedCooperativeEEENS5_IJNSA_ILi128EEENSA_ILi64EEESH_EEENS_12float_e4m3_tENS5_IJlSC_lEEESJ_SK_NS4_8TiledMMAINS4_8MMA_AtomIJNS4_4SM904GMMA30MMA_64x64x32_F32E4M3E4M3_SS_TNILNSO_7ScaleInE1ELSQ_1EEEEEENS4_6LayoutISD_NS5_IJSC_NSA_ILi0EEESU_EEEEENS5_IJNS4_10UnderscoreESX_SX_EEEEENS4_13SM90_TMA_LOADENS4_14ComposedLayoutINS4_7SwizzleILi2ELi4ELi3EEENS4_18smem_ptr_flag_bitsILi8EEENST_INS5_IJNSA_ILi8EEESH_EEENS5_IJSH_SC_EEEEEEEvNS4_8identityENS4_23SM90_TMA_LOAD_MULTICASTES1A_vS1B_EENS_8epilogue10collective6detail29Sm90TmaWarpSpecializedAdapterINS1F_15DefaultEpilogueISJ_SK_SK_NS1E_6thread17LinearCombinationISJ_Li1EffLNS1J_9ScaleType4KindE0ELNS_15FloatRoundStyleE2ESJ_EENS1_15EpilogueDefaultEEEEEvvEEEEvNT_6ParamsE)
        /*0014*/ 	.word	0x00000000


	//----- nvinfo : EIATTR_MIN_STACK_SIZE
	.align		4
.L_14:
        /*0018*/ 	.byte	0x04, 0x12
        /*001a*/ 	.short	(.L_16 - .L_15)
	.align		4
.L_15:
        /*001c*/ 	.word	index@(_ZN7cutlass13device_kernelINS_4gemm6kernel13GemmUniversalIN4cute5tupleIJiiiiEEENS1_10collective13CollectiveMmaINS1_37MainloopSm90TmaGmmaWarpSpecializedFP8ILi3ENS5_IJNS4_1CILi2EEENSA_ILi1EEESC_EEENS1_35KernelTmaWarpSpecializedCooperativeEEENS5_IJNSA_ILi128EEENSA_ILi64EEESH_EEENS_12float_e4m3_tENS5_IJlSC_lEEESJ_SK_NS4_8TiledMMAINS4_8MMA_AtomIJNS4_4SM904GMMA30MMA_64x64x32_F32E4M3E4M3_SS_TNILNSO_7ScaleInE1ELSQ_1EEEEEENS4_6LayoutISD_NS5_IJSC_NSA_ILi0EEESU_EEEEENS5_IJNS4_10UnderscoreESX_SX_EEEEENS4_13SM90_TMA_LOADENS4_14ComposedLayoutINS4_7SwizzleILi2ELi4ELi3EEENS4_18smem_ptr_flag_bitsILi8EEENST_INS5_IJNSA_ILi8EEESH_EEENS5_IJSH_SC_EEEEEEEvNS4_8identityENS4_23SM90_TMA_LOAD_MULTICASTES1A_vS1B_EENS_8epilogue10collective6detail29Sm90TmaWarpSpecializedAdapterINS1F_15DefaultEpilogueISJ_SK_SK_NS1E_6thread17LinearCombinationISJ_Li1EffLNS1J_9ScaleType4KindE0ELNS_15FloatRoundStyleE2ESJ_EENS1_15EpilogueDefaultEEEEEvvEEEEvNT_6ParamsE)
        /*0020*/ 	.word	0x00000000
.L_16:


//--------------------- .nv.compat                --------------------------
	.section	.nv.compat,"",@"SHT_CUDA_COMPAT_INFO"
	.align	4
        /*0000*/ 	.byte	0x02, 0x09, 0x01, 0x00, 0x02, 0x02, 0x04, 0x00, 0x02, 0x05, 0x05, 0x00, 0x03, 0x07, 0x01, 0x01
        /*0010*/ 	.byte	0x02, 0x03, 0x01, 0x00, 0x02, 0x06, 0x01, 0x00, 0x04, 0x0b, 0x08, 0x00, 0x00, 0x00, 0x00, 0x00
        /*0020*/ 	.byte	0x00, 0x00, 0x00, 0x00


//--------------------- .nv.info._ZN7cutlass13device_kernelINS_4gemm6kernel13GemmUniversalIN4cute5tupleIJiiiiEEENS1_10collective13CollectiveMmaINS1_37MainloopSm90TmaGmmaWarpSpecializedFP8ILi3ENS5_IJNS4_1CILi2EEENSA_ILi1EEESC_EEENS1_35KernelTmaWarpSpecializedCooperativeEEENS5_IJNSA_ILi128EEENSA_ILi64EEESH_EEENS_12float_e4m3_tENS5_IJlSC_lEEESJ_SK_NS4_8TiledMMAINS4_8MMA_AtomIJNS4_4SM904GMMA30MMA_64x64x32_F32E4M3E4M3_SS_TNILNSO_7ScaleInE1ELSQ_1EEEEEENS4_6LayoutISD_NS5_IJSC_NSA_ILi0EEESU_EEEEENS5_IJNS4_10UnderscoreESX_SX_EEEEENS4_13SM90_TMA_LOADENS4_14ComposedLayoutINS4_7SwizzleILi2ELi4ELi3EEENS4_18smem_ptr_flag_bitsILi8EEENST_INS5_IJNSA_ILi8EEESH_EEENS5_IJSH_SC_EEEEEEEvNS4_8identityENS4_23SM90_TMA_LOAD_MULTICASTES1A_vS1B_EENS_8epilogue10collective6detail29Sm90TmaWarpSpecializedAdapterINS1F_15DefaultEpilogueISJ_SK_SK_NS1E_6thread17LinearCombinationISJ_Li1EffLNS1J_9ScaleType4KindE0ELNS_15FloatRoundStyleE2ESJ_EENS1_15EpilogueDefaultEEEEEvvEEEEvNT_6ParamsE --------------------------
	.section	.nv.info._ZN7cutlass13device_kernelINS_4gemm6kernel13GemmUniversalIN4cute5tupleIJiiiiEEENS1_10collective13CollectiveMmaINS1_37MainloopSm90TmaGmmaWarpSpecializedFP8ILi3ENS5_IJNS4_1CILi2EEENSA_ILi1EEESC_EEENS1_35KernelTmaWarpSpecializedCooperativeEEENS5_IJNSA_ILi128EEENSA_ILi64EEESH_EEENS_12float_e4m3_tENS5_IJlSC_lEEESJ_SK_NS4_8TiledMMAINS4_8MMA_AtomIJNS4_4SM904GMMA30MMA_64x64x32_F32E4M3E4M3_SS_TNILNSO_7ScaleInE1ELSQ_1EEEEEENS4_6LayoutISD_NS5_IJSC_NSA_ILi0EEESU_EEEEENS5_IJNS4_10UnderscoreESX_SX_EEEEENS4_13SM90_TMA_LOADENS4_14ComposedLayoutINS4_7SwizzleILi2ELi4ELi3EEENS4_18smem_ptr_flag_bitsILi8EEENST_INS5_IJNSA_ILi8EEESH_EEENS5_IJSH_SC_EEEEEEEvNS4_8identityENS4_23SM90_TMA_LOAD_MULTICASTES1A_vS1B_EENS_8epilogue10collective6detail29Sm90TmaWarpSpecializedAdapterINS1F_15DefaultEpilogueISJ_SK_SK_NS1E_6thread17LinearCombinationISJ_Li1EffLNS1J_9ScaleType4KindE0ELNS_15FloatRoundStyleE2ESJ_EENS1_15EpilogueDefaultEEEEEvvEEEEvNT_6ParamsE,"",@"SHT_CUDA_INFO"
	.sectionflags	@""
	.align	4


	//----- nvinfo : EIATTR_CUDA_API_VERSION
	.align		4
        /*0000*/ 	.byte	0x04, 0x37
        /*0002*/ 	.short	(.L_18 - .L_17)
.L_17:
        /*0004*/ 	.word	0x00000082


	//----- nvinfo : EIATTR_KPARAM_INFO
	.align		4
.L_18:
        /*0008*/ 	.byte	0x04, 0x17
        /*000a*/ 	.short	(.L_20 - .L_19)
.L_19:
        /*000c*/ 	.word	0x00000000
        /*0010*/ 	.short	0x0000
        /*0012*/ 	.short	0x0070
        /*0014*/ 	.byte	0x00, 0xf0, 0x01, 0x10


	//----- nvinfo : EIATTR_SPARSE_MMA_MASK
	.align		4
.L_20:
        /*0018*/ 	.byte	0x03, 0x50
        /*001a*/ 	.short	0x0000


	//----- nvinfo : EIATTR_MAXREG_COUNT
	.align		4
        /*001c*/ 	.byte	0x03, 0x1b
        /*001e*/ 	.short	0x00a8


	//----- nvinfo : EIATTR_NUM_BARRIERS
	.align		4
        /*0020*/ 	.byte	0x02, 0x4c
        /*0022*/ 	.byte	0x01
	.zero		1


	//----- nvinfo : EIATTR_MERCURY_ISA_VERSION
	.align		4
        /*0024*/ 	.byte	0x03, 0x5f
        /*0026*/ 	.short	0x0101


	//----- nvinfo : EIATTR_INT_WARP_WIDE_INSTR_OFFSETS
	.align		4
        /*0028*/ 	.byte	0x04, 0x31
        /*002a*/ 	.short	(.L_22 - .L_21)


	//   ....[0]....
.L_21:
        /*002c*/ 	.word	0x00000450


	//   ....[1]....
        /*0030*/ 	.word	0x00000580


	//   ....[2]....
        /*0034*/ 	.word	0x00000660


	//----- nvinfo : EIATTR_COOP_GROUP_MASK_REGIDS
	.align		4
.L_22:
        /*0038*/ 	.byte	0x04, 0x29
        /*003a*/ 	.short	(.L_24 - .L_23)


	//   ....[0]....
.L_23:
        /*003c*/ 	.word	0xffffffff


	//   ....[1]....
        /*0040*/ 	.word	0xffffffff


	//   ....[2]....
        /*0044*/ 	.word	0xffffffff


	//   ....[3]....
        /*0048*/ 	.word	0xffffffff


	//   ....[4]....
        /*004c*/ 	.word	0xffffffff


	//   ....[5]....
        /*0050*/ 	.word	0xffffffff


	//----- nvinfo : EIATTR_COOP_GROUP_INSTR_OFFSETS
	.align		4
.L_24:
        /*0054*/ 	.byte	0x04, 0x28
        /*0056*/ 	.short	(.L_26 - .L_25)


	//   ....[0]....
.L_25:
        /*0058*/ 	.word	0x00000060


	//   ....[1]....
        /*005c*/ 	.word	0x00000070


	//   ....[2]....
        /*0060*/ 	.word	0x00000130


	//   ....[3]....
        /*0064*/ 	.word	0x000002b0


	//   ....[4]....
        /*0068*/ 	.word	0x000007d0


	//   ....[5]....
        /*006c*/ 	.word	0x00001240


	//----- nvinfo : EIATTR_REG_RECONFIG
	.align		4
.L_26:
        /*0070*/ 	.byte	0x01, 0x54
	.zero		2


	//----- nvinfo : EIATTR_MBARRIER_INSTR_OFFSETS
	.align		4
        /*0074*/ 	.byte	0x04, 0x39
        /*0076*/ 	.short	(.L_28 - .L_27)


	//   ....[0]....
.L_27:
        /*0078*/ 	.word	0x00000230
        /*007c*/ 	.word	0x000000ff
        /*0080*/ 	.word	0x00000000
        /*0084*/ 	.short	0x0100
        /*0086*/ 	.byte	0x08
	.zero		1


	//   ....[1]....
        /*0088*/ 	.word	0x00000240
        /*008c*/ 	.word	0x000000ff
        /*0090*/ 	.word	0x00000018
        /*0094*/ 	.short	0x0100
        /*0096*/ 	.byte	0x08
	.zero		1


	//   ....[2]....
        /*0098*/ 	.word	0x00000250
        /*009c*/ 	.word	0x000000ff
        /*00a0*/ 	.word	0x00000008
        /*00a4*/ 	.short	0x0100
        /*00a6*/ 	.byte	0x08
	.zero		1


	//   ....[3]....
        /*00a8*/ 	.word	0x00000260
        /*00ac*/ 	.word	0x000000ff
        /*00b0*/ 	.word	0x00000020
        /*00b4*/ 	.short	0x0100
        /*00b6*/ 	.byte	0x08
	.zero		1


	//   ....[4]....
        /*00b8*/ 	.word	0x00000270
        /*00bc*/ 	.word	0x000000ff
        /*00c0*/ 	.word	0x00000010
        /*00c4*/ 	.short	0x0100
        /*00c6*/ 	.byte	0x08
	.zero		1


	//   ....[5]....
        /*00c8*/ 	.word	0x00000280
        /*00cc*/ 	.word	0x000000ff
        /*00d0*/ 	.word	0x00000028
        /*00d4*/ 	.short	0x0100
        /*00d6*/ 	.byte	0x08
	.zero		1


	//   ....[6]....
        /*00d8*/ 	.word	0x000006e0
        /*00dc*/ 	.word	0x000000ff
        /*00e0*/ 	.word	0x00000040
        /*00e4*/ 	.short	0x0100
        /*00e6*/ 	.byte	0x06
	.zero		1


	//   ....[7]....
        /*00e8*/ 	.word	0x00000770
        /*00ec*/ 	.word	0x000000ff
        /*00f0*/ 	.word	0x00000048
        /*00f4*/ 	.short	0x0100
        /*00f6*/ 	.byte	0x06
	.zero		1


	//   ....[8]....
        /*00f8*/ 	.word	0x00001580
        /*00fc*/ 	.word	0x000000ff
        /*0100*/ 	.word	0x00000000
        /*0104*/ 	.short	0x010a
        /*0106*/ 	.byte	0x06
	.zero		1


	//   ....[9]....
        /*0108*/ 	.word	0x000015c0
        /*010c*/ 	.word	0x000000ff
        /*0110*/ 	.word	0x00000000
        /*0114*/ 	.short	0x010a
        /*0116*/ 	.byte	0x06
	.zero		1


	//   ....[10]....
        /*0118*/ 	.word	0x00001c00
        /*011c*/ 	.word	0x000000ff
        /*0120*/ 	.word	0x00000000
        /*0124*/ 	.short	0x010a
        /*0126*/ 	.byte	0x0c
	.zero		1


	//   ....[11]....
        /*0128*/ 	.word	0x00001c40
        /*012c*/ 	.word	0x000000ff
        /*0130*/ 	.word	0x00000000
        /*0134*/ 	.short	0x010a
        /*0136*/ 	.byte	0x0c
	.zero		1


	//   ....[12]....
        /*0138*/ 	.word	0x00002070
        /*013c*/ 	.word	0x0000000a
        /*0140*/ 	.word	0x00000000
        /*0144*/ 	.short	0x0101
        /*0146*/ 	.byte	0x3f
	.zero		1


	//   ....[13]....
        /*0148*/ 	.word	0x00002510
        /*014c*/ 	.word	0x00000008
        /*0150*/ 	.word	0x00000000
        /*0154*/ 	.short	0x0101
        /*0156*/ 	.byte	0x3f
	.zero		1


	//   ....[14]....
        /*0158*/ 	.word	0x00005dd0
        /*015c*/ 	.word	0x00000015
        /*0160*/ 	.word	0x00000018
        /*0164*/ 	.short	0x010a
        /*0166*/ 	.byte	0x3f
	.zero		1


	//   ....[15]....
        /*0168*/ 	.word	0x00006150
        /*016c*/ 	.word	0x00000008
        /*0170*/ 	.word	0x00000048
        /*0174*/ 	.short	0x0101
        /*0176*/ 	.byte	0x3f
	.zero		1


	//   ....[16]....
        /*0178*/ 	.word	0x00006880
        /*017c*/ 	.word	0x00000007
        /*0180*/ 	.word	0x00000000
        /*0184*/ 	.short	0x010a
        /*0186*/ 	.byte	0x3f
	.zero		1


	//   ....[17]....
        /*0188*/ 	.word	0x00006900
        /*018c*/ 	.word	0x00000006
        /*0190*/ 	.word	0x00000000
        /*0194*/ 	.short	0x010a
        /*0196*/ 	.byte	0x3f
	.zero		1


	//   ....[18]....
        /*0198*/ 	.word	0x00006990
        /*019c*/ 	.word	0x00000003
        /*01a0*/ 	.word	0x00000000
        /*01a4*/ 	.short	0x010a
        /*01a6*/ 	.byte	0x3f
	.zero		1


	//   ....[19]....
        /*01a8*/ 	.word	0x00006a00
        /*01ac*/ 	.word	0x00000009
        /*01b0*/ 	.word	0x00000000
        /*01b4*/ 	.short	0x010a
        /*01b6*/ 	.byte	0x3f
	.zero		1


	//   ....[20]....
        /*01b8*/ 	.word	0x00006a60
        /*01bc*/ 	.word	0x0000000b
        /*01c0*/ 	.word	0x00000000
        /*01c4*/ 	.short	0x010a
        /*01c6*/ 	.byte	0x3f
	.zero		1


	//   ....[21]....
        /*01c8*/ 	.word	0x00006b30
        /*01cc*/ 	.word	0x00000015
        /*01d0*/ 	.word	0x00000018
        /*01d4*/ 	.short	0x010a
        /*01d6*/ 	.byte	0x3f
	.zero		1


	//   ....[22]....
        /*01d8*/ 	.word	0x00006c00
        /*01dc*/ 	.word	0x00000007
        /*01e0*/ 	.word	0x00000000
        /*01e4*/ 	.short	0x010a
        /*01e6*/ 	.byte	0x3f
	.zero		1


	//   ....[23]....
        /*01e8*/ 	.word	0x00006c50
        /*01ec*/ 	.word	0x00000006
        /*01f0*/ 	.word	0x00000000
        /*01f4*/ 	.short	0x010a
        /*01f6*/ 	.byte	0x3f
	.zero		1


	//----- nvinfo : EIATTR_NUM_MBARRIERS
	.align		4
.L_28:
        /*01f8*/ 	.byte	0x03, 0x38
        /*01fa*/ 	.short	0x0008


	//----- nvinfo : EIATTR_EXIT_INSTR_OFFSETS
	.align		4
        /*01fc*/ 	.byte	0x04, 0x1c
        /*01fe*/ 	.short	(.L_30 - .L_29)


	//   ....[0]....
.L_29:
        /*0200*/ 	.word	0x00000930


	//   ....[1]....
        /*0204*/ 	.word	0x00001110


	//   ....[2]....
        /*0208*/ 	.word	0x000054e0


	//   ....[3]....
        /*020c*/ 	.word	0x00005a40


	//   ....[4]....
        /*0210*/ 	.word	0x000069e0


	//----- nvinfo : EIATTR_MAX_THREADS
	.align		4
.L_30:
        /*0214*/ 	.byte	0x04, 0x05
        /*0216*/ 	.short	(.L_32 - .L_31)
.L_31:
        /*0218*/ 	.word	0x00000180
        /*021c*/ 	.word	0x00000001
        /*0220*/ 	.word	0x00000001


	//----- nvinfo : EIATTR_CRS_STACK_SIZE
	.align		4
.L_32:
        /*0224*/ 	.byte	0x04, 0x1e
        /*0226*/ 	.short	(.L_34 - .L_33)
.L_33:
        /*0228*/ 	.word	0x00000000


	//----- nvinfo : EIATTR_CBANK_PARAM_SIZE
	.align		4
.L_34:
        /*022c*/ 	.byte	0x03, 0x19
        /*022e*/ 	.short	0x0470


	//----- nvinfo : EIATTR_PARAM_CBANK
	.align		4
        /*0230*/ 	.byte	0x04, 0x0a
        /*0232*/ 	.short	(.L_36 - .L_35)
	.align		4
.L_35:
        /*0234*/ 	.word	index@(.nv.constant0._ZN7cutlass13device_kernelINS_4gemm6kernel13GemmUniversalIN4cute5tupleIJiiiiEEENS1_10collective13CollectiveMmaINS1_37MainloopSm90TmaGmmaWarpSpecializedFP8ILi3ENS5_IJNS4_1CILi2EEENSA_ILi1EEESC_EEENS1_35KernelTmaWarpSpecializedCooperativeEEENS5_IJNSA_ILi128EEENSA_ILi64EEESH_EEENS_12float_e4m3_tENS5_IJlSC_lEEESJ_SK_NS4_8TiledMMAINS4_8MMA_AtomIJNS4_4SM904GMMA30MMA_64x64x32_F32E4M3E4M3_SS_TNILNSO_7ScaleInE1ELSQ_1EEEEEENS4_6LayoutISD_NS5_IJSC_NSA_ILi0EEESU_EEEEENS5_IJNS4_10UnderscoreESX_SX_EEEEENS4_13SM90_TMA_LOADENS4_14ComposedLayoutINS4_7SwizzleILi2ELi4ELi3EEENS4_18smem_ptr_flag_bitsILi8EEENST_INS5_IJNSA_ILi8EEESH_EEENS5_IJSH_SC_EEEEEEEvNS4_8identityENS4_23SM90_TMA_LOAD_MULTICASTES1A_vS1B_EENS_8epilogue10collective6detail29Sm90TmaWarpSpecializedAdapterINS1F_15DefaultEpilogueISJ_SK_SK_NS1E_6thread17LinearCombinationISJ_Li1EffLNS1J_9ScaleType4KindE0ELNS_15FloatRoundStyleE2ESJ_EENS1_15EpilogueDefaultEEEEEvvEEEEvNT_6ParamsE)
        /*0238*/ 	.short	0x0210
        /*023a*/ 	.short	0x0470


	//----- nvinfo : EIATTR_SW_WAR
	.align		4
.L_36:
        /*023c*/ 	.byte	0x04, 0x36
        /*023e*/ 	.short	(.L_38 - .L_37)
.L_37:
        /*0240*/ 	.word	0x00000008
.L_38:


//--------------------- .nv.callgraph             --------------------------
	.section	.nv.callgraph,"",@"SHT_CUDA_CALLGRAPH"
	.align	4
	.sectionentsize	8
	.align		4
        /*0000*/ 	.word	0x00000000
	.align		4
        /*0004*/ 	.word	0xffffffff
	.align		4
        /*0008*/ 	.word	0x00000000
	.align		4
        /*000c*/ 	.word	0xfffffffe
	.align		4
        /*0010*/ 	.word	0x00000000
	.align		4
        /*0014*/ 	.word	0xfffffffd
	.align		4
        /*0018*/ 	.word	0x00000000
	.align		4
        /*001c*/ 	.word	0xfffffffc


//--------------------- .nv.constant4             --------------------------
	.section	.nv.constant4,"a",@progbits
	.align	8
	.align		8
.nv.constant4:
        /*0000*/ 	.dword	_ZN39_INTERNAL_04da4721_4_k_cu_05ddf172_53584cuda3std3__45__cpo5beginE
	.align		8
        /*0008*/ 	.dword	_ZN39_INTERNAL_04da4721_4_k_cu_05ddf172_53584cuda3std3__45__cpo3endE
	.align		8
        /*0010*/ 	.dword	_ZN39_INTERNAL_04da4721_4_k_cu_05ddf172_53584cuda3std3__45__cpo6cbeginE
	.align		8
        /*0018*/ 	.dword	_ZN39_INTERNAL_04da4721_4_k_cu_05ddf172_53584cuda3std3__45__cpo4cendE
	.align		8
        /*0020*/ 	.dword	_ZN39_INTERNAL_04da4721_4_k_cu_05ddf172_53584cuda3std3__441_GLOBAL__N__04da4721_4_k_cu_05ddf172_53586ignoreE
	.align		8
        /*0028*/ 	.dword	_ZN39_INTERNAL_04da4721_4_k_cu_05ddf172_53584cuda3std3__419piecewise_constructE
	.align		8
        /*0030*/ 	.dword	_ZN39_INTERNAL_04da4721_4_k_cu_05ddf172_53584cuda3std3__48in_placeE
	.align		8
        /*0038*/ 	.dword	_ZN39_INTERNAL_04da4721_4_k_cu_05ddf172_53584cuda3std6ranges3__45__cpo4swapE
	.align		8
        /*0040*/ 	.dword	_ZN39_INTERNAL_04da4721_4_k_cu_05ddf172_53584cuda3std6ranges3__45__cpo9iter_moveE
	.align		8
        /*0048*/ 	.dword	_ZN39_INTERNAL_04da4721_4_k_cu_05ddf172_53584cute7productE
	.align		8
        /*0050*/ 	.dword	_ZN39_INTERNAL_04da4721_4_k_cu_05ddf172_53584cute1_E


//--------------------- .text._ZN7cutlass13device_kernelINS_4gemm6kernel13GemmUniversalIN4cute5tupleIJiiiiEEENS1_10collective13CollectiveMmaINS1_37MainloopSm90TmaGmmaWarpSpecializedFP8ILi3ENS5_IJNS4_1CILi2EEENSA_ILi1EEESC_EEENS1_35KernelTmaWarpSpecializedCooperativeEEENS5_IJNSA_ILi128EEENSA_ILi64EEESH_EEENS_12float_e4m3_tENS5_IJlSC_lEEESJ_SK_NS4_8TiledMMAINS4_8MMA_AtomIJNS4_4SM904GMMA30MMA_64x64x32_F32E4M3E4M3_SS_TNILNSO_7ScaleInE1ELSQ_1EEEEEENS4_6LayoutISD_NS5_IJSC_NSA_ILi0EEESU_EEEEENS5_IJNS4_10UnderscoreESX_SX_EEEEENS4_13SM90_TMA_LOADENS4_14ComposedLayoutINS4_7SwizzleILi2ELi4ELi3EEENS4_18smem_ptr_flag_bitsILi8EEENST_INS5_IJNSA_ILi8EEESH_EEENS5_IJSH_SC_EEEEEEEvNS4_8identityENS4_23SM90_TMA_LOAD_MULTICASTES1A_vS1B_EENS_8epilogue10collective6detail29Sm90TmaWarpSpecializedAdapterINS1F_15DefaultEpilogueISJ_SK_SK_NS1E_6thread17LinearCombinationISJ_Li1EffLNS1J_9ScaleType4KindE0ELNS_15FloatRoundStyleE2ESJ_EENS1_15EpilogueDefaultEEEEEvvEEEEvNT_6ParamsE --------------------------
	.section	.text._ZN7cutlass13device_kernelINS_4gemm6kernel13GemmUniversalIN4cute5tupleIJiiiiEEENS1_10collective13CollectiveMmaINS1_37MainloopSm90TmaGmmaWarpSpecializedFP8ILi3ENS5_IJNS4_1CILi2EEENSA_ILi1EEESC_EEENS1_35KernelTmaWarpSpecializedCooperativeEEENS5_IJNSA_ILi128EEENSA_ILi64EEESH_EEENS_12float_e4m3_tENS5_IJlSC_lEEESJ_SK_NS4_8TiledMMAINS4_8MMA_AtomIJNS4_4SM904GMMA30MMA_64x64x32_F32E4M3E4M3_SS_TNILNSO_7ScaleInE1ELSQ_1EEEEEENS4_6LayoutISD_NS5_IJSC_NSA_ILi0EEESU_EEEEENS5_IJNS4_10UnderscoreESX_SX_EEEEENS4_13SM90_TMA_LOADENS4_14ComposedLayoutINS4_7SwizzleILi2ELi4ELi3EEENS4_18smem_ptr_flag_bitsILi8EEENST_INS5_IJNSA_ILi8EEESH_EEENS5_IJSH_SC_EEEEEEEvNS4_8identityENS4_23SM90_TMA_LOAD_MULTICASTES1A_vS1B_EENS_8epilogue10collective6detail29Sm90TmaWarpSpecializedAdapterINS1F_15DefaultEpilogueISJ_SK_SK_NS1E_6thread17LinearCombinationISJ_Li1EffLNS1J_9ScaleType4KindE0ELNS_15FloatRoundStyleE2ESJ_EENS1_15EpilogueDefaultEEEEEvvEEEEvNT_6ParamsE,"ax",@progbits
	.align	128
.text._ZN7cutlass13device_kernelINS_4gemm6kernel13GemmUniversalIN4cute5tupleIJiiiiEEENS1_10collective13CollectiveMmaINS1_37MainloopSm90TmaGmmaWarpSpecializedFP8ILi3ENS5_IJNS4_1CILi2EEENSA_ILi1EEESC_EEENS1_35KernelTmaWarpSpecializedCooperativeEEENS5_IJNSA_ILi128EEENSA_ILi64EEESH_EEENS_12float_e4m3_tENS5_IJlSC_lEEESJ_SK_NS4_8TiledMMAINS4_8MMA_AtomIJNS4_4SM904GMMA30MMA_64x64x32_F32E4M3E4M3_SS_TNILNSO_7ScaleInE1ELSQ_1EEEEEENS4_6LayoutISD_NS5_IJSC_NSA_ILi0EEESU_EEEEENS5_IJNS4_10UnderscoreESX_SX_EEEEENS4_13SM90_TMA_LOADENS4_14ComposedLayoutINS4_7SwizzleILi2ELi4ELi3EEENS4_18smem_ptr_flag_bitsILi8EEENST_INS5_IJNSA_ILi8EEESH_EEENS5_IJSH_SC_EEEEEEEvNS4_8identityENS4_23SM90_TMA_LOAD_MULTICASTES1A_vS1B_EENS_8epilogue10collective6detail29Sm90TmaWarpSpecializedAdapterINS1F_15DefaultEpilogueISJ_SK_SK_NS1E_6thread17LinearCombinationISJ_Li1EffLNS1J_9ScaleType4KindE0ELNS_15FloatRoundStyleE2ESJ_EENS1_15EpilogueDefaultEEEEEvvEEEEvNT_6ParamsE:
        .type           _ZN7cutlass13device_kernelINS_4gemm6kernel13GemmUniversalIN4cute5tupleIJiiiiEEENS1_10collective13CollectiveMmaINS1_37MainloopSm90TmaGmmaWarpSpecializedFP8ILi3ENS5_IJNS4_1CILi2EEENSA_ILi1EEESC_EEENS1_35KernelTmaWarpSpecializedCooperativeEEENS5_IJNSA_ILi128EEENSA_ILi64EEESH_EEENS_12float_e4m3_tENS5_IJlSC_lEEESJ_SK_NS4_8TiledMMAINS4_8MMA_AtomIJNS4_4SM904GMMA30MMA_64x64x32_F32E4M3E4M3_SS_TNILNSO_7ScaleInE1ELSQ_1EEEEEENS4_6LayoutISD_NS5_IJSC_NSA_ILi0EEESU_EEEEENS5_IJNS4_10UnderscoreESX_SX_EEEEENS4_13SM90_TMA_LOADENS4_14ComposedLayoutINS4_7SwizzleILi2ELi4ELi3EEENS4_18smem_ptr_flag_bitsILi8EEENST_INS5_IJNSA_ILi8EEESH_EEENS5_IJSH_SC_EEEEEEEvNS4_8identityENS4_23SM90_TMA_LOAD_MULTICASTES1A_vS1B_EENS_8epilogue10collective6detail29Sm90TmaWarpSpecializedAdapterINS1F_15DefaultEpilogueISJ_SK_SK_NS1E_6thread17LinearCombinationISJ_Li1EffLNS1J_9ScaleType4KindE0ELNS_15FloatRoundStyleE2ESJ_EENS1_15EpilogueDefaultEEEEEvvEEEEvNT_6ParamsE,@function
        .size           _ZN7cutlass13device_kernelINS_4gemm6kernel13GemmUniversalIN4cute5tupleIJiiiiEEENS1_10collective13CollectiveMmaINS1_37MainloopSm90TmaGmmaWarpSpecializedFP8ILi3ENS5_IJNS4_1CILi2EEENSA_ILi1EEESC_EEENS1_35KernelTmaWarpSpecializedCooperativeEEENS5_IJNSA_ILi128EEENSA_ILi64EEESH_EEENS_12float_e4m3_tENS5_IJlSC_lEEESJ_SK_NS4_8TiledMMAINS4_8MMA_AtomIJNS4_4SM904GMMA30MMA_64x64x32_F32E4M3E4M3_SS_TNILNSO_7ScaleInE1ELSQ_1EEEEEENS4_6LayoutISD_NS5_IJSC_NSA_ILi0EEESU_EEEEENS5_IJNS4_10UnderscoreESX_SX_EEEEENS4_13SM90_TMA_LOADENS4_14ComposedLayoutINS4_7SwizzleILi2ELi4ELi3EEENS4_18smem_ptr_flag_bitsILi8EEENST_INS5_IJNSA_ILi8EEESH_EEENS5_IJSH_SC_EEEEEEEvNS4_8identityENS4_23SM90_TMA_LOAD_MULTICASTES1A_vS1B_EENS_8epilogue10collective6detail29Sm90TmaWarpSpecializedAdapterINS1F_15DefaultEpilogueISJ_SK_SK_NS1E_6thread17LinearCombinationISJ_Li1EffLNS1J_9ScaleType4KindE0ELNS_15FloatRoundStyleE2ESJ_EENS1_15EpilogueDefaultEEEEEvvEEEEvNT_6ParamsE,(.L_x_140 - _ZN7cutlass13device_kernelINS_4gemm6kernel13GemmUniversalIN4cute5tupleIJiiiiEEENS1_10collective13CollectiveMmaINS1_37MainloopSm90TmaGmmaWarpSpecializedFP8ILi3ENS5_IJNS4_1CILi2EEENSA_ILi1EEESC_EEENS1_35KernelTmaWarpSpecializedCooperativeEEENS5_IJNSA_ILi128EEENSA_ILi64EEESH_EEENS_12float_e4m3_tENS5_IJlSC_lEEESJ_SK_NS4_8TiledMMAINS4_8MMA_AtomIJNS4_4SM904GMMA30MMA_64x64x32_F32E4M3E4M3_SS_TNILNSO_7ScaleInE1ELSQ_1EEEEEENS4_6LayoutISD_NS5_IJSC_NSA_ILi0EEESU_EEEEENS5_IJNS4_10UnderscoreESX_SX_EEEEENS4_13SM90_TMA_LOADENS4_14ComposedLayoutINS4_7SwizzleILi2ELi4ELi3EEENS4_18smem_ptr_flag_bitsILi8EEENST_INS5_IJNSA_ILi8EEESH_EEENS5_IJSH_SC_EEEEEEEvNS4_8identityENS4_23SM90_TMA_LOAD_MULTICASTES1A_vS1B_EENS_8epilogue10collective6detail29Sm90TmaWarpSpecializedAdapterINS1F_15DefaultEpilogueISJ_SK_SK_NS1E_6thread17LinearCombinationISJ_Li1EffLNS1J_9ScaleType4KindE0ELNS_15FloatRoundStyleE2ESJ_EENS1_15EpilogueDefaultEEEEEvvEEEEvNT_6ParamsE)
        .other          _ZN7cutlass13device_kernelINS_4gemm6kernel13GemmUniversalIN4cute5tupleIJiiiiEEENS1_10collective13CollectiveMmaINS1_37MainloopSm90TmaGmmaWarpSpecializedFP8ILi3ENS5_IJNS4_1CILi2EEENSA_ILi1EEESC_EEENS1_35KernelTmaWarpSpecializedCooperativeEEENS5_IJNSA_ILi128EEENSA_ILi64EEESH_EEENS_12float_e4m3_tENS5_IJlSC_lEEESJ_SK_NS4_8TiledMMAINS4_8MMA_AtomIJNS4_4SM904GMMA30MMA_64x64x32_F32E4M3E4M3_SS_TNILNSO_7ScaleInE1ELSQ_1EEEEEENS4_6LayoutISD_NS5_IJSC_NSA_ILi0EEESU_EEEEENS5_IJNS4_10UnderscoreESX_SX_EEEEENS4_13SM90_TMA_LOADENS4_14ComposedLayoutINS4_7SwizzleILi2ELi4ELi3EEENS4_18smem_ptr_flag_bitsILi8EEENST_INS5_IJNSA_ILi8EEESH_EEENS5_IJSH_SC_EEEEEEEvNS4_8identityENS4_23SM90_TMA_LOAD_MULTICASTES1A_vS1B_EENS_8epilogue10collective6detail29Sm90TmaWarpSpecializedAdapterINS1F_15DefaultEpilogueISJ_SK_SK_NS1E_6thread17LinearCombinationISJ_Li1EffLNS1J_9ScaleType4KindE0ELNS_15FloatRoundStyleE2ESJ_EENS1_15EpilogueDefaultEEEEEvvEEEEvNT_6ParamsE,@"STO_CUDA_ENTRY STV_DEFAULT"
_ZN7cutlass13device_kernelINS_4gemm6kernel13GemmUniversalIN4cute5tupleIJiiiiEEENS1_10collective13CollectiveMmaINS1_37MainloopSm90TmaGmmaWarpSpecializedFP8ILi3ENS5_IJNS4_1CILi2EEENSA_ILi1EEESC_EEENS1_35KernelTmaWarpSpecializedCooperativeEEENS5_IJNSA_ILi128EEENSA_ILi64EEESH_EEENS_12float_e4m3_tENS5_IJlSC_lEEESJ_SK_NS4_8TiledMMAINS4_8MMA_AtomIJNS4_4SM904GMMA30MMA_64x64x32_F32E4M3E4M3_SS_TNILNSO_7ScaleInE1ELSQ_1EEEEEENS4_6LayoutISD_NS5_IJSC_NSA_ILi0EEESU_EEEEENS5_IJNS4_10UnderscoreESX_SX_EEEEENS4_13SM90_TMA_LOADENS4_14ComposedLayoutINS4_7SwizzleILi2ELi4ELi3EEENS4_18smem_ptr_flag_bitsILi8EEENST_INS5_IJNSA_ILi8EEESH_EEENS5_IJSH_SC_EEEEEEEvNS4_8identityENS4_23SM90_TMA_LOAD_MULTICASTES1A_vS1B_EENS_8epilogue10collective6detail29Sm90TmaWarpSpecializedAdapterINS1F_15DefaultEpilogueISJ_SK_SK_NS1E_6thread17LinearCombinationISJ_Li1EffLNS1J_9ScaleType4KindE0ELNS_15FloatRoundStyleE2ESJ_EENS1_15EpilogueDefaultEEEEEvvEEEEvNT_6ParamsE:
[----:B------:R-:W-:Y:S01]  /*0000*/  LDC R1, c[0x0][0x28] ;  /* 0x00000a00ff017b82 */ /* 0x000fe20000000800 */
[----:B------:R-:W0:Y:S01]  /*0010*/  S2R R0, SR_TID.X ;  /* 0x0000000000007919 */ /* 0x000e220000002100 */
[----:B------:R-:W-:Y:S01]  /*0020*/  ELECT P0, URZ, PT ;  /* 0x00000000003f782f */ /* 0x000fe20003800000 */
[----:B------:R-:W-:Y:S01]  /*0030*/  BSSY B0, `(.L_x_0) ;  /* 0x000000f000007945 */ /* 0x000fe20003800000 */
[--C-:B0-----:R-:W-:Y:S02]  /*0040*/  SHF.R.U32.HI R2, RZ, 0x5, R0.reuse ;  /* 0x00000005ff027819 */ /* 0x101fe40000011600 */
[----:B------:R-:W-:-:S03]  /*0050*/  SHF.R.U32.HI R3, RZ, 0x7, R0 ;  /* 0x00000007ff037819 */ /* 0x000fc60000011600 */
[----:B------:R-:W0:Y:S04]  /*0060*/  SHFL.IDX PT, R7, R2, RZ, 0x1f ;  /* 0x00001fff02077589 */ /* 0x000e2800000e0000 */
[----:B------:R1:W2:Y:S01]  /*0070*/  SHFL.IDX PT, R4, R3, RZ, 0x1f ;  /* 0x00001fff03047589 */ /* 0x0002a200000e0000 */
[----:B0-----:R-:W-:-:S13]  /*0080*/  ISETP.NE.OR P0, PT, R7, RZ, !P0 ;  /* 0x000000ff0700720c */ /* 0x001fda0004705670 */
[----:B-12---:R-:W-:Y:S05]  /*0090*/  @P0 BRA `(.L_x_1) ;  /* 0x0000000000200947 */ /* 0x006fea0003800000 */
[----:B------:R-:W-:Y:S02]  /*00a0*/  ULDC.64 UR4, c[0x0][0x198] ;  /* 0x0000660000047ab9 */ /* 0x000fe40000000a00 */
[----:B------:R-:W-:Y:S02]  /*00b0*/  UIADD3 UR6, UP0, UR4, 0xf0, URZ ;  /* 0x000000f004067890 */ /* 0x000fe4000ff1e03f */
[----:B------:R-:W-:Y:S02]  /*00c0*/  UIADD3 UR4, UP1, UR4, 0x1f0, URZ ;  /* 0x000001f004047890 */ /* 0x000fe4000ff3e03f */
[----:B------:R-:W-:Y:S02]  /*00d0*/  UIADD3.X UR7, URZ, UR5, URZ, UP0, !UPT ;  /* 0x000000053f077290 */ /* 0x000fe400087fe43f */
[----:B------:R-:W-:-:S07]  /*00e0*/  UIADD3.X UR5, URZ, UR5, URZ, UP1, !UPT ;  /* 0x000000053f057290 */ /* 0x000fce0008ffe43f */
[----:B------:R0:W-:Y:S02]  /*00f0*/  UTMACCTL.PF [UR6] ;  /* 0x00000000060079b9 */ /* 0x0001e40008040000 */
[----:B------:R0:W-:Y:S02]  /*0100*/  UTMACCTL.PF [UR4] ;  /* 0x00000000040079b9 */ /* 0x0001e40008040000 */
[----:B0-----:R-:W-:Y:S01]  /*0110*/  NOP ;  /* 0x0000000000007918 */ /* 0x001fe20000000000 */
.L_x_1:
[----:B------:R-:W-:Y:S05]  /*0120*/  BSYNC B0 ;  /* 0x0000000000007941 */ /* 0x000fea0003800000 */
.L_x_0:
[----:B------:R-:W0:Y:S02]  /*0130*/  SHFL.IDX PT, R3, R2, RZ, 0x1f ;  /* 0x00001fff02037589 */ /* 0x000e2400000e0000 */
[----:B0-----:R-:W-:-:S13]  /*0140*/  ISETP.NE.AND P0, PT, R3, RZ, PT ;  /* 0x000000ff0300720c */ /* 0x001fda0003f05270 */
[----:B------:R-:W-:Y:S05]  /*0150*/  @P0 BRA `(.L_x_2) ;  /* 0x0000000000500947 */ /* 0x000fea0003800000 */
[----:B------:R-:W0:Y:S01]  /*0160*/  S2UR UR8, SR_CgaCtaId ;  /* 0x00000000000879c3 */ /* 0x000e220000008800 */
[----:B------:R-:W-:Y:S01]  /*0170*/  UMOV UR4, 0x400 ;  /* 0x0000040000047882 */ /* 0x000fe20000000000 */
[----:B------:R-:W-:Y:S01]  /*0180*/  UMOV UR5, 0x1 ;  /* 0x0000000100057882 */ /* 0x000fe20000000000 */
[----:B------:R-:W-:Y:S01]  /*0190*/  UMOV UR6, 0x4 ;  /* 0x0000000400067882 */ /* 0x000fe20000000000 */
[----:B------:R-:W-:Y:S01]  /*01a0*/  ELECT P0, URZ, PT ;  /* 0x00000000003f782f */ /* 0x000fe20003800000 */
[----:B------:R-:W-:-:S04]  /*01b0*/  UIADD3 UR6, -UR6, 0x100000, URZ ;  /* 0x0010000006067890 */ /* 0x000fc8000fffe13f */
[----:B------:R-:W-:Y:S02]  /*01c0*/  USHF.L.U32 UR7, UR6, 0xb, URZ ;  /* 0x0000000b06077899 */ /* 0x000fe4000800063f */
[----:B------:R-:W-:Y:S02]  /*01d0*/  USHF.L.U32 UR6, UR6, 0x1, URZ ;  /* 0x0000000106067899 */ /* 0x000fe4000800063f */
[----:B0-----:R-:W-:Y:S02]  /*01e0*/  ULEA UR8, UR8, UR4, 0x18 ;  /* 0x0000000408087291 */ /* 0x001fe4000f8ec03f */
[----:B------:R-:W-:-:S04]  /*01f0*/  UIADD3 UR4, -UR5, 0x100000, URZ ;  /* 0x0010000005047890 */ /* 0x000fc8000fffe13f */
[----:B------:R-:W-:Y:S02]  /*0200*/  USHF.L.U32 UR5, UR4, 0xb, URZ ;  /* 0x0000000b04057899 */ /* 0x000fe4000800063f */
[----:B------:R-:W-:Y:S01]  /*0210*/  USHF.L.U32 UR4, UR4, 0x1, URZ ;  /* 0x0000000104047899 */ /* 0x000fe2000800063f */
[----:B------:R-:W0:Y:S11]  /*0220*/  FENCE.VIEW.ASYNC.S ;  /* 0x00000000000073c6 */ /* 0x000e360000000000 */
[----:B0-----:R0:W1:Y:S01]  /*0230*/  SYNCS.EXCH.64 URZ, [UR8], UR4 ;  /* 0x00000004083f75b2 */ /* 0x0010620008000100 */
[----:B------:R0:W2:Y:S01]  /*0240*/  SYNCS.EXCH.64 URZ, [UR8+0x18], UR6 ;  /* 0x00001806083f75b2 */ /* 0x0000a20008000100 */
[----:B------:R0:W3:Y:S01]  /*0250*/  SYNCS.EXCH.64 URZ, [UR8+0x8], UR4 ;  /* 0x00000804083f75b2 */ /* 0x0000e20008000100 */
[----:B------:R0:W4:Y:S01]  /*0260*/  SYNCS.EXCH.64 URZ, [UR8+0x20], UR6 ;  /* 0x00002006083f75b2 */ /* 0x0001220008000100 */
[----:B------:R0:W0:Y:S01]  /*0270*/  SYNCS.EXCH.64 URZ, [UR8+0x10], UR4 ;  /* 0x00001004083f75b2 */ /* 0x0000220008000100 */
[----:B------:R0:W0:Y:S01]  /*0280*/  SYNCS.EXCH.64 URZ, [UR8+0x28], UR6 ;  /* 0x00002806083f75b2 */ /* 0x0000220008000100 */
[----:B------:R-:W-:Y:S01]  /*0290*/  NOP ;  /* 0x0000000000007918 */ /* 0x000fe20000000000 */
.L_x_2:
[----:B------:R-:W-:Y:S01]  /*02a0*/  SHF.R.S32.HI R5, RZ, 0x1f, R0 ;  /* 0x0000001fff057819 */ /* 0x000fe20000011400 */
[----:B------:R-:W5:Y:S01]  /*02b0*/  SHFL.IDX PT, R2, R2, RZ, 0x1f ;  /* 0x00001fff02027589 */ /* 0x000f6200000e0000 */
[----:B0-----:R-:W0:Y:S01]  /*02c0*/  S2UR UR8, SR_CTAID.X ;  /* 0x00000000000879c3 */ /* 0x001e220000002500 */
[----:B------:R-:W-:Y:S02]  /*02d0*/  ELECT P0, URZ, PT ;  /* 0x00000000003f782f */ /* 0x000fe40003800000 */
[----:B------:R-:W-:Y:S01]  /*02e0*/  LEA.HI R5, R5, R0, RZ, 0x7 ;  /* 0x0000000005057211 */ /* 0x000fe200078f38ff */
[----:B------:R-:W1:Y:S01]  /*02f0*/  S2R R8, SR_CTAID.Y ;  /* 0x0000000000087919 */ /* 0x000e620000002600 */
[----:B------:R-:W-:Y:S01]  /*0300*/  ULDC UR4, c[0x0][0x150] ;  /* 0x0000540000047ab9 */ /* 0x000fe20000000800 */
[----:B------:R-:W-:Y:S01]  /*0310*/  VIADD R16, R4, 0xffffffff ;  /* 0xffffffff04107836 */ /* 0x000fe20000000000 */
[----:B------:R-:W-:Y:S01]  /*0320*/  LOP3.LUT R5, R5, 0xffffff80, RZ, 0xc0, !PT ;  /* 0xffffff8005057812 */ /* 0x000fe200078ec0ff */
[----:B------:R-:W-:Y:S01]  /*0330*/  NOP ;  /* 0x0000000000007918 */ /* 0x000fe20000000000 */
[----:B------:R-:W2:Y:S01]  /*0340*/  LDC R12, c[0x0][0x144] ;  /* 0x00005100ff0c7b82 */ /* 0x000ea20000000800 */
[----:B------:R-:W-:Y:S01]  /*0350*/  NOP ;  /* 0x0000000000007918 */ /* 0x000fe20000000000 */
[----:B------:R-:W-:Y:S01]  /*0360*/  ISETP.GE.U32.AND P6, PT, R16, 0x2, PT ;  /* 0x000000021000780c */ /* 0x000fe20003fc6070 */
[----:B------:R-:W-:Y:S01]  /*0370*/  IMAD.IADD R5, R0, 0x1, -R5 ;  /* 0x0000000100057824 */ /* 0x000fe200078e0a05 */
[----:B------:R-:W-:-:S04]  /*0380*/  ISETP.NE.AND P3, PT, R4, RZ, PT ;  /* 0x000000ff0400720c */ /* 0x000fc80003f65270 */
[----:B------:R-:W-:Y:S01]  /*0390*/  SHF.R.S32.HI R6, RZ, 0x1f, R5 ;  /* 0x0000001fff067819 */ /* 0x000fe20000011405 */
[----:B------:R-:W3:Y:S03]  /*03a0*/  LDC R14, c[0x0][0x140] ;  /* 0x00005000ff0e7b82 */ /* 0x000ee60000000800 */
[----:B------:R-:W-:Y:S02]  /*03b0*/  LEA.HI R6, R6, R5, RZ, 0x3 ;  /* 0x0000000506067211 */ /* 0x000fe400078f18ff */
[----:B-----5:R-:W-:Y:S02]  /*03c0*/  ISETP.NE.OR P0, PT, R2, RZ, !P0 ;  /* 0x000000ff0200720c */ /* 0x020fe40004705670 */
[--C-:B------:R-:W-:Y:S02]  /*03d0*/  SHF.R.S32.HI R2, RZ, 0x3, R6.reuse ;  /* 0x00000003ff027819 */ /* 0x100fe40000011406 */
[----:B------:R-:W-:-:S02]  /*03e0*/  SHF.R.S32.HI R11, RZ, 0x1f, R6 ;  /* 0x0000001fff0b7819 */ /* 0x000fc40000011406 */
[----:B------:R-:W-:Y:S02]  /*03f0*/  SHF.R.S32.HI R6, RZ, 0x1f, R3 ;  /* 0x0000001fff067819 */ /* 0x000fe40000011403 */
[----:B0-----:R-:W-:Y:S02]  /*0400*/  I2FP.F32.U32 R10, UR8 ;  /* 0x00000008000a7c45 */ /* 0x001fe40008201000 */
[----:B------:R-:W-:Y:S02]  /*0410*/  LEA.HI R11, R11, R2, RZ, 0x2 ;  /* 0x000000020b0b7211 */ /* 0x000fe400078f10ff */
[----:B------:R-:W-:Y:S01]  /*0420*/  LEA.HI R6, R6, R3, RZ, 0x2 ;  /* 0x0000000306067211 */ /* 0x000fe200078f10ff */
[----:B------:R-:W-:Y:S01]  /*0430*/  FMUL R10, R10, UR4 ;  /* 0x000000040a0a7c20 */ /* 0x000fe20008400000 */
[----:B------:R-:W-:Y:S01]  /*0440*/  LOP3.LUT R11, R11, 0xfffffffc, RZ, 0xc0, !PT ;  /* 0xfffffffc0b0b7812 */ /* 0x000fe200078ec0ff */
[----:B------:R-:W-:Y:S01]  /*0450*/  VOTEU.ALL UP0, P0 ;  /* 0x00000000003f7886 */ /* 0x000fe20000000000 */
[----:B------:R-:W-:Y:S01]  /*0460*/  LOP3.LUT R6, R6, 0x3ffffffc, RZ, 0xc0, !PT ;  /* 0x3ffffffc06067812 */ /* 0x000fe200078ec0ff */
[----:B------:R-:W-:Y:S01]  /*0470*/  ULDC UR4, c[0x0][0x154] ;  /* 0x0000550000047ab9 */ /* 0x000fe20000000800 */
[----:B-1----:R-:W-:Y:S01]  /*0480*/  I2FP.F32.U32 R13, R8 ;  /* 0x00000008000d7245 */ /* 0x002fe20000201000 */
[----:B------:R-:W0:Y:S01]  /*0490*/  F2I.U32.TRUNC.NTZ R10, R10 ;  /* 0x0000000a000a7305 */ /* 0x000e22000020f000 */
[----:B------:R-:W-:Y:S01]  /*04a0*/  IMAD.IADD R11, R2, 0x1, -R11 ;  /* 0x00000001020b7824 */ /* 0x000fe200078e0a0b */
[----:B------:R-:W1:Y:S01]  /*04b0*/  @!UP0 S2UR UR7, SR_CgaCtaId ;  /* 0x00000000000789c3 */ /* 0x000e620000008800 */
[----:B------:R-:W-:-:S02]  /*04c0*/  IMAD.IADD R6, R3, 0x1, -R6 ;  /* 0x0000000103067824 */ /* 0x000fc400078e0a06 */
[----:B------:R-:W-:Y:S01]  /*04d0*/  FMUL R13, R13, UR4 ;  /* 0x000000040d0d7c20 */ /* 0x000fe20008400000 */
[----:B------:R-:W-:Y:S01]  /*04e0*/  UMOV UR4, 0x20 ;  /* 0x0000002000047882 */ /* 0x000fe20000000000 */
[----:B------:R-:W-:Y:S01]  /*04f0*/  @!UP0 UMOV UR6, 0x400 ;  /* 0x0000040000068882 */ /* 0x000fe20000000000 */
[----:B------:R-:W-:Y:S01]  /*0500*/  IMAD R6, R6, 0x4, R11 ;  /* 0x0000000406067824 */ /* 0x000fe200078e020b */
[----:B------:R-:W-:-:S04]  /*0510*/  @!UP0 UIADD3 UR4, -UR4, 0x100000, URZ ;  /* 0x0010000004048890 */ /* 0x000fc8000fffe13f */
[----:B------:R-:W-:Y:S02]  /*0520*/  @!UP0 USHF.L.U32 UR5, UR4, 0xb, URZ ;  /* 0x0000000b04058899 */ /* 0x000fe4000800063f */
[----:B------:R-:W-:Y:S01]  /*0530*/  @!UP0 USHF.L.U32 UR4, UR4, 0x1, URZ ;  /* 0x0000000104048899 */ /* 0x000fe2000800063f */
[----:B---3--:R-:W-:Y:S01]  /*0540*/  ISETP.EQ.U32.AND P2, PT, R14, 0x1, PT ;  /* 0x000000010e00780c */ /* 0x008fe20003f42070 */
[----:B------:R-:W3:Y:S01]  /*0550*/  LDC R11, c[0x0][0x148] ;  /* 0x00005200ff0b7b82 */ /* 0x000ee20000000800 */
[----:B------:R-:W5:Y:S01]  /*0560*/  F2I.U32.TRUNC.NTZ R13, R13 ;  /* 0x0000000d000d7305 */ /* 0x000f62000020f000 */
[----:B------:R-:W-:Y:S01]  /*0570*/  LEA.HI R2, R6, R6, RZ, 0x1 ;  /* 0x0000000606027211 */ /* 0x000fe200078f08ff */
[----:B------:R-:W-:Y:S01]  /*0580*/  VOTEU.ALL UP1, P0 ;  /* 0x00000000003f7886 */ /* 0x000fe20000020000 */
[----:B0-----:R-:W-:Y:S02]  /*0590*/  IMAD.MOV R15, RZ, RZ, -R10 ;  /* 0x000000ffff0f7224 */ /* 0x001fe400078e0a0a */
[----:B------:R-:W-:-:S02]  /*05a0*/  LOP3.LUT R3, R2, 0xfffffffe, RZ, 0xc0, !PT ;  /* 0xfffffffe02037812 */ /* 0x000fc400078ec0ff */
[----:B------:R-:W-:Y:S01]  /*05b0*/  SHF.R.S32.HI R2, RZ, 0x1f, R7 ;  /* 0x0000001fff027819 */ /* 0x000fe20000011407 */
[----:B--2---:R-:W-:Y:S02]  /*05c0*/  IMAD R10, R12, R15, UR8 ;  /* 0x000000080c0a7e24 */ /* 0x004fe4000f8e020f */
[----:B------:R-:W-:Y:S01]  /*05d0*/  IMAD.IADD R3, R6, 0x1, -R3 ;  /* 0x0000000106037824 */ /* 0x000fe200078e0a03 */
[----:B------:R-:W-:-:S04]  /*05e0*/  LEA.HI R2, R2, R7, RZ, 0x2 ;  /* 0x0000000702027211 */ /* 0x000fc800078f10ff */
[----:B------:R-:W-:Y:S01]  /*05f0*/  ISETP.NE.AND P4, PT, R3, R10, PT ;  /* 0x0000000a0300720c */ /* 0x000fe20003f85270 */
[----:B------:R-:W-:Y:S01]  /*0600*/  IMAD.SHL.U32 R3, R6, 0x4, RZ ;  /* 0x0000000406037824 */ /* 0x000fe200078e00ff */
[----:B------:R-:W-:Y:S01]  /*0610*/  LOP3.LUT R2, R2, 0xfffffffc, RZ, 0xc0, !PT ;  /* 0xfffffffc02027812 */ /* 0x000fe200078ec0ff */
[----:B-----5:R-:W-:Y:S01]  /*0620*/  IMAD.MOV R20, RZ, RZ, -R13 ;  /* 0x000000ffff147224 */ /* 0x020fe200078e0a0d */
[----:B-1----:R-:W-:Y:S02]  /*0630*/  @!UP0 ULEA UR6, UR7, UR6, 0x18 ;  /* 0x0000000607068291 */ /* 0x002fe4000f8ec03f */
[----:B------:R-:W-:Y:S01]  /*0640*/  LOP3.LUT R3, R6, 0xc, R3, 0x78, !PT ;  /* 0x0000000c06037812 */ /* 0x000fe200078e7803 */
[----:B------:R-:W-:Y:S01]  /*0650*/  IMAD.IADD R7, R7, 0x1, -R2 ;  /* 0x0000000107077824 */ /* 0x000fe200078e0a02 */
[----:B------:R-:W-:Y:S01]  /*0660*/  VOTEU.ALL UP0, P0 ;  /* 0x00000000003f7886 */ /* 0x000fe20000000000 */
[----:B---3--:R-:W-:Y:S01]  /*0670*/  IMAD R13, R11, R20, R8 ;  /* 0x000000140b0d7224 */ /* 0x008fe200078e0208 */
[----:B------:R-:W-:Y:S01]  /*0680*/  LOP3.LUT P0, RZ, R5, 0x7, RZ, 0xc0, !PT ;  /* 0x0000000705ff7812 */ /* 0x000fe2000780c0ff */
[----:B------:R-:W-:Y:S01]  /*0690*/  IMAD.MOV.U32 R6, RZ, RZ, 0x1 ;  /* 0x00000001ff067424 */ /* 0x000fe200078e00ff */
[----:B------:R-:W-:-:S02]  /*06a0*/  ISETP.NE.AND P1, PT, R7, 0x3, PT ;  /* 0x000000030700780c */ /* 0x000fc40003f25270 */
[----:B------:R-:W-:Y:S02]  /*06b0*/  @P4 LEA.HI R2, R3, R3, RZ, 0x1 ;  /* 0x0000000303024211 */ /* 0x000fe400078f08ff */
[----:B------:R-:W-:Y:S01]  /*06c0*/  ISETP.EQ.OR P1, PT, R7, RZ, !P1 ;  /* 0x000000ff0700720c */ /* 0x000fe20004f22670 */
[----:B------:R-:W0:Y:S02]  /*06d0*/  FENCE.VIEW.ASYNC.S ;  /* 0x00000000000073c6 */ /* 0x000e240000000000 */
[----:B0-----:R0:W1:Y:S01]  /*06e0*/  @!UP0 SYNCS.EXCH.64 URZ, [UR6+0x40], UR4 ;  /* 0x00004004063f85b2 */ /* 0x0010620008000100 */
[----:B------:R-:W-:Y:S02]  /*06f0*/  @P4 SHF.R.S32.HI R2, RZ, 0x1, R2 ;  /* 0x00000001ff024819 */ /* 0x000fe40000011402 */
[----:B------:R-:W-:Y:S02]  /*0700*/  ISETP.LT.U32.AND P0, PT, R3, 0x2, !P0 ;  /* 0x000000020300780c */ /* 0x000fe40004701070 */
[----:B------:R-:W-:-:S02]  /*0710*/  @P4 ISETP.NE.AND P5, PT, R2, R13, PT ;  /* 0x0000000d0200420c */ /* 0x000fc40003fa5270 */
[----:B------:R-:W-:Y:S02]  /*0720*/  ISETP.EQ.AND P1, PT, R4, RZ, P1 ;  /* 0x000000ff0400720c */ /* 0x000fe40000f22270 */
[----:B------:R-:W-:Y:S02]  /*0730*/  SEL R5, RZ, 0x1, !P0 ;  /* 0x00000001ff057807 */ /* 0x000fe40004000000 */
[----:B------:R-:W-:Y:S02]  /*0740*/  @P4 SEL R6, RZ, 0x1, P5 ;  /* 0x00000001ff064807 */ /* 0x000fe40002800000 */
[----:B------:R-:W-:Y:S02]  /*0750*/  SEL R2, RZ, 0x1, !P1 ;  /* 0x00000001ff027807 */ /* 0x000fe40004800000 */
[----:B------:R-:W-:Y:S01]  /*0760*/  LOP3.LUT R6, R6, R5, RZ, 0xc0, !PT ;  /* 0x0000000506067212 */ /* 0x000fe200078ec0ff */
[----:B------:R0:W2:Y:S01]  /*0770*/  @!UP1 SYNCS.EXCH.64 URZ, [UR6+0x48], UR4 ;  /* 0x00004804063f95b2 */ /* 0x0000a20008000100 */
[----:B------:R-:W-:Y:S01]  /*0780*/  SEL R2, R2, 0x2, P6 ;  /* 0x0000000202027807 */ /* 0x000fe20003000000 */
[----:B------:R-:W-:Y:S01]  /*0790*/  NOP ;  /* 0x0000000000007918 */ /* 0x000fe20000000000 */
[----:B------:R-:W-:Y:S05]  /*07a0*/  @!P2 BRA `(.L_x_3) ;  /* 0x000000000008a947 */ /* 0x000fea0003800000 */
[----:B-12-4-:R-:W-:Y:S01]  /*07b0*/  UCGABAR_ARV ;  /* 0x00000000000079c7 */ /* 0x016fe20008000000 */
[----:B------:R-:W-:Y:S05]  /*07c0*/  BRA `(.L_x_4) ;  /* 0x0000000000047947 */ /* 0x000fea0003800000 */
.L_x_3:
[----:B-12-4-:R-:W-:Y:S01]  /*07d0*/  NOP ;  /* 0x0000000000007918 */ /* 0x016fe20000000000 */
.L_x_4:
[----:B------:R-:W1:Y:S01]  /*07e0*/  LDC R4, c[0x0][0x65c] ;  /* 0x00019700ff047b82 */ /* 0x000e620000000800 */
[----:B------:R-:W-:Y:S01]  /*07f0*/  IMAD.MOV.U32 R5, RZ, RZ, RZ ;  /* 0x000000ffff057224 */ /* 0x000fe200078e00ff */
[----:B-1----:R-:W-:Y:S01]  /*0800*/  ISETP.NE.AND P4, PT, R4, 0x1, PT ;  /* 0x000000010400780c */ /* 0x002fe20003f85270 */
[----:B------:R-:W-:-:S12]  /*0810*/  IMAD.U32 R4, RZ, RZ, UR8 ;  /* 0x00000008ff047e24 */ /* 0x000fd8000f8e00ff */
[----:B------:R-:W1:Y:S01]  /*0820*/  @P4 LDC R15, c[0x0][0x10] ;  /* 0x00000400ff0f4b82 */ /* 0x000e620000000800 */
[----:B------:R-:W-:Y:S02]  /*0830*/  @P4 IMAD.MOV.U32 R9, RZ, RZ, RZ ;  /* 0x000000ffff094224 */ /* 0x000fe400078e00ff */
[----:B------:R-:W-:-:S05]  /*0840*/  @P4 IMAD.MOV.U32 R17, RZ, RZ, RZ ;  /* 0x000000ffff114224 */ /* 0x000fca00078e00ff */
[----:B------:R-:W2:Y:S01]  /*0850*/  @!P4 LDC R13, c[0x0][0xc] ;  /* 0x00000300ff0dcb82 */ /* 0x000ea20000000800 */
[----:B-1----:R-:W-:-:S04]  /*0860*/  @P4 IMAD.WIDE.U32 R14, R15, UR8, R8 ;  /* 0x000000080f0e4c25 */ /* 0x002fc8000f8e0008 */
[----:B--2---:R-:W-:-:S04]  /*0870*/  @!P4 IMAD.WIDE.U32 R12, R8, R13, R4 ;  /* 0x0000000d080cc225 */ /* 0x004fc800078e0004 */
[----:B------:R-:W-:Y:S02]  /*0880*/  @P4 IMAD.MOV.U32 R4, RZ, RZ, R14 ;  /* 0x000000ffff044224 */ /* 0x000fe400078e000e */
[----:B------:R-:W-:Y:S02]  /*0890*/  @P4 IMAD.IADD R5, R15, 0x1, R17 ;  /* 0x000000010f054824 */ /* 0x000fe400078e0211 */
[----:B------:R-:W-:Y:S02]  /*08a0*/  @!P4 IMAD.MOV.U32 R4, RZ, RZ, R12 ;  /* 0x000000ffff04c224 */ /* 0x000fe400078e000c */
[----:B------:R-:W-:Y:S01]  /*08b0*/  @!P4 IMAD.MOV.U32 R5, RZ, RZ, R13 ;  /* 0x000000ffff05c224 */ /* 0x000fe200078e000d */
[----:B------:R-:W-:Y:S06]  /*08c0*/  @!P2 BRA `(.L_x_5) ;  /* 0x00000000000ca947 */ /* 0x000fec0003800000 */
[----:B------:R-:W-:Y:S01]  /*08d0*/  UCGABAR_WAIT ;  /* 0x0000000000007dc7 */ /* 0x000fe20008000000 */
[----:B------:R-:W-:Y:S01]  /*08e0*/  CCTL.IVALL ;  /* 0x00000000ff00798f */ /* 0x000fe20002000000 */
[----:B------:R-:W-:Y:S05]  /*08f0*/  BRA `(.L_x_6) ;  /* 0x0000000000047947 */ /* 0x000fea0003800000 */
.L_x_5:
[----:B------:R-:W-:Y:S06]  /*0900*/  BAR.SYNC.DEFER_BLOCKING 0x0 ;  /* 0x0000000000007b1d */ /* 0x000fec0000010000 */
.L_x_6:
[----:B------:R-:W-:Y:S05]  /*0910*/  @!P3 BRA `(.L_x_7) ;  /* 0x0000004800f4b947 */ /* 0x000fea0003800000 */
[----:B------:R-:W-:-:S13]  /*0920*/  ISETP.GT.U32.AND P0, PT, R16, 0x1, PT ;  /* 0x000000011000780c */ /* 0x000fda0003f04070 */
[----:B0-----:R-:W-:Y:S05]  /*0930*/  @P0 EXIT ;  /* 0x000000000000094d */ /* 0x001fea0003800000 */
[----:B------:R-:W-:Y:S01]  /*0940*/  ULDC.64 UR4, c[0x0][0x650] ;  /* 0x0001940000047ab9 */ /* 0x000fe20000000a00 */
[----:B------:R-:W-:Y:S01]  /*0950*/  PRMT R14, RZ, 0x7610, R14 ;  /* 0x00007610ff0e7816 */ /* 0x000fe2000000000e */
[----:B------:R-:W-:Y:S01]  /*0960*/  IMAD.MOV.U32 R71, RZ, RZ, -0x1 ;  /* 0xffffffffff477424 */ /* 0x000fe200078e00ff */
[----:B------:R-:W-:Y:S01]  /*0970*/  ISETP.GE.U32.AND P0, PT, R4, UR4, PT ;  /* 0x0000000404007c0c */ /* 0x000fe2000bf06070 */
[----:B------:R-:W-:Y:S02]  /*0980*/  IMAD.MOV.U32 R15, RZ, RZ, -0x1 ;  /* 0xffffffffff0f7424 */ /* 0x000fe400078e00ff */
[----:B------:R-:W-:Y:S01]  /*0990*/  IMAD.MOV.U32 R73, RZ, RZ, -0x1 ;  /* 0xffffffffff497424 */ /* 0x000fe200078e00ff */
[----:B------:R-:W-:-:S13]  /*09a0*/  ISETP.GE.U32.AND.EX P0, PT, R5, UR5, PT, P0 ;  /* 0x0000000505007c0c */ /* 0x000fda000bf06100 */
[----:B------:R-:W-:Y:S05]  /*09b0*/  @P0 BRA `(.L_x_8) ;  /* 0x0000000400240947 */ /* 0x000fea0003800000 */
[----:B------:R-:W0:Y:S01]  /*09c0*/  LDC.64 R22, c[0x0][0x628] ;  /* 0x00018a00ff167b82 */ /* 0x000e220000000a00 */
[----:B------:R-:W-:Y:S02]  /*09d0*/  IMAD.MOV.U32 R12, RZ, RZ, R4 ;  /* 0x000000ffff0c7224 */ /* 0x000fe400078e0004 */
[----:B------:R-:W-:-:S05]  /*09e0*/  IMAD.MOV.U32 R13, RZ, RZ, R5 ;  /* 0x000000ffff0d7224 */ /* 0x000fca00078e0005 */
[----:B------:R-:W1:Y:S08]  /*09f0*/  LDC R18, c[0x0][0x630] ;  /* 0x00018c00ff127b82 */ /* 0x000e700000000800 */
[----:B------:R-:W2:Y:S01]  /*0a00*/  LDC.64 R24, c[0x0][0x620] ;  /* 0x00018800ff187b82 */ /* 0x000ea20000000a00 */
[----:B0-----:R-:W-:-:S04]  /*0a10*/  ISETP.NE.U32.AND P0, PT, R22, RZ, PT ;  /* 0x000000ff1600720c */ /* 0x001fc80003f05070 */
[----:B------:R-:W-:-:S13]  /*0a20*/  ISETP.NE.AND.EX P0, PT, R23, RZ, PT, P0 ;  /* 0x000000ff1700720c */ /* 0x000fda0003f05300 */
[----:B-12---:R-:W-:Y:S05]  /*0a30*/  @!P0 BRA `(.L_x_9) ;  /* 0x0000000000288947 */ /* 0x006fea0003800000 */
[----:B------:R-:W0:Y:S02]  /*0a40*/  LDC R7, c[0x0][0x634] ;  /* 0x00018d00ff077b82 */ /* 0x000e240000000800 */
[----:B0-----:R-:W-:-:S05]  /*0a50*/  IADD3 R7, P0, R4, R7, RZ ;  /* 0x0000000704077210 */ /* 0x001fca0007f1e0ff */
[----:B------:R-:W-:-:S04]  /*0a60*/  IMAD.X R19, RZ, RZ, R5, P0 ;  /* 0x000000ffff137224 */ /* 0x000fc800000e0605 */
[----:B------:R-:W-:-:S04]  /*0a70*/  IMAD.WIDE.U32 R12, R19, R22, RZ ;  /* 0x00000016130c7225 */ /* 0x000fc800078e00ff */
[----:B------:R-:W-:-:S04]  /*0a80*/  IMAD.WIDE.U32 R14, P0, R7, R23, R12 ;  /* 0x00000017070e7225 */ /* 0x000fc8000780000c */
[----:B------:R-:W-:-:S04]  /*0a90*/  IMAD.WIDE.U32 R12, R7, R22, RZ ;  /* 0x00000016070c7225 */ /* 0x000fc800078e00ff */
[----:B------:R-:W-:Y:S01]  /*0aa0*/  IMAD.X R17, RZ, RZ, RZ, P0 ;  /* 0x000000ffff117224 */ /* 0x000fe200000e06ff */
[----:B------:R-:W-:Y:S01]  /*0ab0*/  IADD3 RZ, P0, R13, R14, RZ ;  /* 0x0000000e0dff7210 */ /* 0x000fe20007f1e0ff */
[----:B------:R-:W-:-:S04]  /*0ac0*/  IMAD.MOV.U32 R16, RZ, RZ, R15 ;  /* 0x000000ffff107224 */ /* 0x000fc800078e000f */
[----:B------:R-:W-:-:S08]  /*0ad0*/  IMAD.WIDE.U32.X R12, R19, R23, R16, P0 ;  /* 0x00000017130c7225 */ /* 0x000fd000000e0410 */
.L_x_9:
[----:B------:R-:W0:Y:S01]  /*0ae0*/  LDC.64 R28, c[0x0][0x640] ;  /* 0x00019000ff1c7b82 */ /* 0x000e220000000a00 */
[--C-:B------:R-:W-:Y:S01]  /*0af0*/  SHF.R.U64 R73, R12, R18, R13.reuse ;  /* 0x000000120c497219 */ /* 0x100fe2000000120d */
[----:B------:R-:W-:Y:S01]  /*0b00*/  IMAD R27, R11, R20, R8 ;  /* 0x000000140b1b7224 */ /* 0x000fe200078e0208 */
[----:B------:R-:W-:Y:S01]  /*0b10*/  SHF.R.U32.HI R7, RZ, R18, R13 ;  /* 0x00000012ff077219 */ /* 0x000fe2000001160d */
[----:B------:R-:W-:Y:S01]  /*0b20*/  IMAD.MOV.U32 R23, RZ, RZ, 0x1 ;  /* 0x00000001ff177424 */ /* 0x000fe200078e00ff */
[----:B------:R-:W-:-:S03]  /*0b30*/  IADD3 R9, P0, RZ, -R73, RZ ;  /* 0x80000049ff097210 */ /* 0x000fc60007f1e0ff */
[----:B------:R-:W1:Y:S02]  /*0b40*/  LDC R22, c[0x0][0x618] ;  /* 0x00018600ff167b82 */ /* 0x000e640000000800 */
[----:B------:R-:W-:Y:S02]  /*0b50*/  IMAD.X R7, RZ, RZ, ~R7, P0 ;  /* 0x000000ffff077224 */ /* 0x000fe400000e0e07 */
[----:B------:R-:W-:-:S04]  /*0b60*/  IMAD.WIDE.U32 R12, R9, R24, R4 ;  /* 0x00000018090c7225 */ /* 0x000fc800078e0004 */
[----:B------:R-:W2:Y:S01]  /*0b70*/  LDC R18, c[0x0][0x608] ;  /* 0x00018200ff127b82 */ /* 0x000ea20000000800 */
[----:B------:R-:W-:Y:S02]  /*0b80*/  IMAD R14, R7, R24, RZ ;  /* 0x00000018070e7224 */ /* 0x000fe400078e02ff */
[----:B------:R-:W-:Y:S02]  /*0b90*/  IMAD.MOV.U32 R7, RZ, RZ, -0x1 ;  /* 0xffffffffff077424 */ /* 0x000fe400078e00ff */
[----:B------:R-:W-:-:S03]  /*0ba0*/  IMAD R9, R9, R25, R14 ;  /* 0x0000001909097224 */ /* 0x000fc600078e020e */
[----:B------:R-:W3:Y:S01]  /*0bb0*/  LDC R26, c[0x0][0x658] ;  /* 0x00019600ff1a7b82 */ /* 0x000ee20000000800 */
[----:B------:R-:W-:Y:S01]  /*0bc0*/  IMAD.IADD R9, R13, 0x1, R9 ;  /* 0x000000010d097824 */ /* 0x000fe200078e0209 */
[----:B0-----:R-:W-:-:S04]  /*0bd0*/  ISETP.NE.U32.AND P0, PT, R28, RZ, PT ;  /* 0x000000ff1c00720c */ /* 0x001fc80003f05070 */
[----:B------:R-:W-:Y:S02]  /*0be0*/  ISETP.NE.AND.EX P0, PT, R29, RZ, PT, P0 ;  /* 0x000000ff1d00720c */ /* 0x000fe40003f05300 */
[----:B------:R-:W0:Y:S01]  /*0bf0*/  LDC R24, c[0x0][0x600] ;  /* 0x00018000ff187b82 */ /* 0x000e220000000800 */
[-CC-:B-1----:R-:W-:Y:S02]  /*0c00*/  SHF.R.U64 R16, R12, R22.reuse, R9.reuse ;  /* 0x000000160c107219 */ /* 0x182fe40000001209 */
[----:B------:R-:W-:-:S05]  /*0c10*/  SHF.R.U32.HI R9, RZ, R22, R9 ;  /* 0x00000016ff097219 */ /* 0x000fca0000011609 */
[----:B------:R-:W1:Y:S01]  /*0c20*/  LDC R19, c[0x0][0x648] ;  /* 0x00019200ff137b82 */ /* 0x000e620000000800 */
[-CC-:B--2---:R-:W-:Y:S02]  /*0c30*/  SHF.R.U64 R22, R16, R18.reuse, R9.reuse ;  /* 0x0000001210167219 */ /* 0x184fe40000001209 */
[----:B------:R-:W-:-:S05]  /*0c40*/  SHF.R.U32.HI R9, RZ, R18, R9 ;  /* 0x00000012ff097219 */ /* 0x000fca0000011609 */
[----:B------:R-:W2:Y:S01]  /*0c50*/  LDC R21, c[0x0][0x638] ;  /* 0x00018e00ff157b82 */ /* 0x000ea20000000800 */
[-CC-:B---3--:R-:W-:Y:S02]  /*0c60*/  SHF.R.U64 R18, R22, R26.reuse, R9.reuse ;  /* 0x0000001a16127219 */ /* 0x188fe40000001209 */
[-C--:B------:R-:W-:Y:S02]  /*0c70*/  SHF.L.U32 R7, R7, R26.reuse, RZ ;  /* 0x0000001a07077219 */ /* 0x080fe400000006ff */
[----:B------:R-:W-:Y:S01]  /*0c80*/  SHF.R.U32.HI R9, RZ, R26, R9 ;  /* 0x0000001aff097219 */ /* 0x000fe20000011609 */
[----:B------:R-:W-:Y:S01]  /*0c90*/  IMAD.MOV.U32 R8, RZ, RZ, R18 ;  /* 0x000000ffff087224 */ /* 0x000fe200078e0012 */
[----:B------:R-:W-:Y:S01]  /*0ca0*/  LOP3.LUT R11, RZ, R7, RZ, 0x33, !PT ;  /* 0x00000007ff0b7212 */ /* 0x000fe200078e33ff */
[----:B------:R-:W3:Y:S01]  /*0cb0*/  LDC R25, c[0x0][0x610] ;  /* 0x00018400ff197b82 */ /* 0x000ee20000000800 */
[----:B------:R-:W-:Y:S05]  /*0cc0*/  @!P0 BRA `(.L_x_10) ;  /* 0x0000000000288947 */ /* 0x000fea0003800000 */
[----:B------:R-:W4:Y:S02]  /*0cd0*/  LDC R7, c[0x0][0x64c] ;  /* 0x00019300ff077b82 */ /* 0x000f240000000800 */
[----:B----4-:R-:W-:-:S05]  /*0ce0*/  IADD3 R7, P0, R18, R7, RZ ;  /* 0x0000000712077210 */ /* 0x010fca0007f1e0ff */
        /* <DEDUP_REMOVED lines=8> */
.L_x_10:
[----:B-1----:R-:W-:Y:S01]  /*0d70*/  SHF.R.U64 R9, R8, R19, R9 ;  /* 0x0000001308097219 */ /* 0x002fe20000001209 */
[----:B------:R-:W-:Y:S01]  /*0d80*/  IMAD.MOV.U32 R14, RZ, RZ, 0x1 ;  /* 0x00000001ff0e7424 */ /* 0x000fe200078e00ff */
[----:B------:R-:W-:Y:S01]  /*0d90*/  LOP3.LUT R8, R22, R11, RZ, 0xc0, !PT ;  /* 0x0000000b16087212 */ /* 0x000fe200078ec0ff */
[----:B0-----:R-:W-:Y:S01]  /*0da0*/  VIADD R11, R24, 0xffffffff ;  /* 0xffffffff180b7836 */ /* 0x001fe20000000000 */
[----:B------:R-:W-:Y:S01]  /*0db0*/  SHF.L.U32 R7, R23, R26, RZ ;  /* 0x0000001a17077219 */ /* 0x000fe200000006ff */
[----:B------:R-:W-:Y:S01]  /*0dc0*/  IMAD.MOV R12, RZ, RZ, -R9 ;  /* 0x000000ffff0c7224 */ /* 0x000fe200078e0a09 */
[----:B------:R-:W-:Y:S02]  /*0dd0*/  SEL R10, R10, R27, !P4 ;  /* 0x0000001b0a0a7207 */ /* 0x000fe40006000000 */
[----:B------:R-:W-:Y:S01]  /*0de0*/  LOP3.LUT R11, R16, R11, RZ, 0xc0, !PT ;  /* 0x0000000b100b7212 */ /* 0x000fe200078ec0ff */
[----:B------:R-:W-:Y:S02]  /*0df0*/  IMAD R9, R7, R9, R8 ;  /* 0x0000000907097224 */ /* 0x000fe400078e0208 */
[----:B--2---:R-:W-:-:S02]  /*0e00*/  IMAD R7, R12, R21, R18 ;  /* 0x000000150c077224 */ /* 0x004fc400078e0212 */
[----:B---3--:R-:W-:Y:S02]  /*0e10*/  IMAD R10, R9, R25, R10 ;  /* 0x00000019090a7224 */ /* 0x008fe400078e020a */
[----:B------:R-:W-:-:S05]  /*0e20*/  IMAD R7, R7, R24, R11 ;  /* 0x0000001807077224 */ /* 0x000fca00078e020b */
[----:B------:R-:W-:Y:S02]  /*0e30*/  SEL R15, R7, R10, !P4 ;  /* 0x0000000a070f7207 */ /* 0x000fe40006000000 */
[----:B------:R-:W-:-:S07]  /*0e40*/  SEL R71, R10, R7, !P4 ;  /* 0x000000070a477207 */ /* 0x000fce0006000000 */
.L_x_8:
[----:B------:R-:W-:-:S08]  /*0e50*/  NOP ;  /* 0x0000000000007918 */ /* 0x000fd00000000000 */
[----:B------:R-:W0:Y:S02]  /*0e60*/  USETMAXREG.TRY_ALLOC.CTAPOOL UP0, 0xe8 ;  /* 0x000000e8000079c8 */ /* 0x000e240008000600 */
[----:B0-----:R-:W-:-:S13]  /*0e70*/  PLOP3.LUT P0, PT, PT, PT, UP0, 0x80, 0x0 ;  /* 0x000000000000781c */ /* 0x001fda0003f0f008 */
[----:B------:R-:W-:Y:S05]  /*0e80*/  @!P0 BRA `(.L_x_8) ;  /* 0xfffffffc00f08947 */ /* 0x000fea000383ffff */
[----:B------:R-:W-:Y:S01]  /*0e90*/  ULDC.64 UR4, c[0x0][0x598] ;  /* 0x0001660000047ab9 */ /* 0x000fe20000000a00 */
[----:B------:R-:W-:Y:S01]  /*0ea0*/  ULDC.64 UR16, c[0x0][0x208] ;  /* 0x0000820000107ab9 */ /* 0x000fe20000000a00 */
[----:B------:R-:W-:-:S04]  /*0eb0*/  ISETP.NE.U32.AND P0, PT, RZ, UR4, PT ;  /* 0x00000004ff007c0c */ /* 0x000fc8000bf05070 */
[----:B------:R-:W-:-:S13]  /*0ec0*/  ISETP.NE.AND.EX P0, PT, RZ, UR5, PT, P0 ;  /* 0x00000005ff007c0c */ /* 0x000fda000bf05300 */
[----:B------:R-:W-:Y:S05]  /*0ed0*/  @!P0 BRA `(.L_x_11) ;  /* 0x00000000001c8947 */ /* 0x000fea0003800000 */
[----:B------:R-:W0:Y:S02]  /*0ee0*/  LDC.64 R8, c[0x0][0x598] ;  /* 0x00016600ff087b82 */ /* 0x000e240000000a00 */
[----:B0-----:R-:W2:Y:S02]  /*0ef0*/  LDG.E.64 R8, desc[UR16][R8.64] ;  /* 0x0000001008087981 */ /* 0x001ea4000c1e1b00 */
[----:B--2---:R-:W-:-:S04]  /*0f00*/  ISETP.NE.U32.AND P0, PT, R8, RZ, PT ;  /* 0x000000ff0800720c */ /* 0x004fc80003f05070 */
[----:B------:R-:W-:-:S13]  /*0f10*/  ISETP.NE.AND.EX P0, PT, R9, RZ, PT, P0 ;  /* 0x000000ff0900720c */ /* 0x000fda0003f05300 */
[----:B------:R-:W-:Y:S05]  /*0f20*/  @!P0 BRA `(.L_x_11) ;  /* 0x0000000000088947 */ /* 0x000fea0003800000 */
[----:B------:R0:W5:Y:S01]  /*0f30*/  LD.E R7, desc[UR16][R8.64] ;  /* 0x0000001008077980 */ /* 0x000162000c101900 */
[----:B------:R-:W-:Y:S05]  /*0f40*/  BRA `(.L_x_12) ;  /* 0x0000000000207947 */ /* 0x000fea0003800000 */
.L_x_11:
[----:B------:R-:W-:Y:S02]  /*0f50*/  ULDC.64 UR4, c[0x0][0x588] ;  /* 0x0001620000047ab9 */ /* 0x000fe40000000a00 */
[----:B------:R-:W-:-:S04]  /*0f60*/  ISETP.NE.U32.AND P0, PT, RZ, UR4, PT ;  /* 0x00000004ff007c0c */ /* 0x000fc8000bf05070 */
[----:B------:R-:W-:-:S13]  /*0f70*/  ISETP.NE.AND.EX P0, PT, RZ, UR5, PT, P0 ;  /* 0x00000005ff007c0c */ /* 0x000fda000bf05300 */
[----:B------:R-:W-:Y:S05]  /*0f80*/  @!P0 BRA `(.L_x_13) ;  /* 0x00000000000c8947 */ /* 0x000fea0003800000 */
[----:B------:R-:W0:Y:S02]  /*0f90*/  LDC.64 R8, c[0x0][0x588] ;  /* 0x00016200ff087b82 */ /* 0x000e240000000a00 */
[----:B0-----:R1:W5:Y:S01]  /*0fa0*/  LDG.E R7, desc[UR16][R8.64] ;  /* 0x0000001008077981 */ /* 0x001362000c1e1900 */
[----:B------:R-:W-:Y:S05]  /*0fb0*/  BRA `(.L_x_12) ;  /* 0x0000000000047947 */ /* 0x000fea0003800000 */
.L_x_13:
[----:B------:R-:W2:Y:S02]  /*0fc0*/  LDC R7, c[0x0][0x580] ;  /* 0x00016000ff077b82 */ /* 0x000ea40000000800 */
.L_x_12:
[----:B------:R-:W-:Y:S02]  /*0fd0*/  ULDC.64 UR4, c[0x0][0x5a0] ;  /* 0x0001680000047ab9 */ /* 0x000fe40000000a00 */
[----:B------:R-:W-:-:S04]  /*0fe0*/  ISETP.NE.U32.AND P0, PT, RZ, UR4, PT ;  /* 0x00000004ff007c0c */ /* 0x000fc8000bf05070 */
[----:B------:R-:W-:-:S13]  /*0ff0*/  ISETP.NE.AND.EX P0, PT, RZ, UR5, PT, P0 ;  /* 0x00000005ff007c0c */ /* 0x000fda000bf05300 */
[----:B------:R-:W-:Y:S05]  /*1000*/  @!P0 BRA `(.L_x_14) ;  /* 0x00000000001c8947 */ /* 0x000fea0003800000 */
[----:B01----:R-:W0:Y:S02]  /*1010*/  LDC.64 R8, c[0x0][0x5a0] ;  /* 0x00016800ff087b82 */ /* 0x003e240000000a00 */
[----:B0-----:R-:W3:Y:S02]  /*1020*/  LDG.E.64 R8, desc[UR16][R8.64] ;  /* 0x0000001008087981 */ /* 0x001ee4000c1e1b00 */
[----:B---3--:R-:W-:-:S04]  /*1030*/  ISETP.NE.U32.AND P0, PT, R8, RZ, PT ;  /* 0x000000ff0800720c */ /* 0x008fc80003f05070 */
[----:B------:R-:W-:-:S13]  /*1040*/  ISETP.NE.AND.EX P0, PT, R9, RZ, PT, P0 ;  /* 0x000000ff0900720c */ /* 0x000fda0003f05300 */
[----:B------:R-:W-:Y:S05]  /*1050*/  @!P0 BRA `(.L_x_14) ;  /* 0x0000000000088947 */ /* 0x000fea0003800000 */
[----:B------:R0:W5:Y:S01]  /*1060*/  LD.E R12, desc[UR16][R8.64] ;  /* 0x00000010080c7980 */ /* 0x000162000c101900 */
[----:B------:R-:W-:Y:S05]  /*1070*/  BRA `(.L_x_15) ;  /* 0x0000000000207947 */ /* 0x000fea0003800000 */
.L_x_14:
[----:B------:R-:W-:Y:S02]  /*1080*/  ULDC.64 UR4, c[0x0][0x590] ;  /* 0x0001640000047ab9 */ /* 0x000fe40000000a00 */
[----:B------:R-:W-:-:S04]  /*1090*/  ISETP.NE.U32.AND P0, PT, RZ, UR4, PT ;  /* 0x00000004ff007c0c */ /* 0x000fc8000bf05070 */
[----:B------:R-:W-:-:S13]  /*10a0*/  ISETP.NE.AND.EX P0, PT, RZ, UR5, PT, P0 ;  /* 0x00000005ff007c0c */ /* 0x000fda000bf05300 */
[----:B------:R-:W-:Y:S05]  /*10b0*/  @!P0 BRA `(.L_x_16) ;  /* 0x00000000000c8947 */ /* 0x000fea0003800000 */
[----:B------:R-:W3:Y:S02]  /*10c0*/  LDC.64 R12, c[0x0][0x590] ;  /* 0x00016400ff0c7b82 */ /* 0x000ee40000000a00 */
[----:B---3--:R3:W5:Y:S01]  /*10d0*/  LDG.E R12, desc[UR16][R12.64] ;  /* 0x000000100c0c7981 */ /* 0x008762000c1e1900 */
[----:B------:R-:W-:Y:S05]  /*10e0*/  BRA `(.L_x_15) ;  /* 0x0000000000047947 */ /* 0x000fea0003800000 */
.L_x_16:
[----:B------:R-:W4:Y:S02]  /*10f0*/  LDC R12, c[0x0][0x584] ;  /* 0x00016100ff0c7b82 */ /* 0x000f240000000800 */
.L_x_15:
[----:B------:R-:W-:-:S13]  /*1100*/  LOP3.LUT P0, RZ, R14, 0xff, RZ, 0xc0, !PT ;  /* 0x000000ff0eff7812 */ /* 0x000fda000780c0ff */
[----:B------:R-:W-:Y:S05]  /*1110*/  @!P0 EXIT ;  /* 0x000000000000894d */ /* 0x000fea0003800000 */
[----:B------:R-:W-:Y:S01]  /*1120*/  ULDC UR4, c[0x0][0x28c] ;  /* 0x0000a30000047ab9 */ /* 0x000fe20000000800 */
[----:B------:R-:W-:Y:S01]  /*1130*/  LOP3.LUT R81, R2, 0x1, RZ, 0xfc, !PT ;  /* 0x0000000102517812 */ /* 0x000fe200078efcff */
[----:B------:R-:W-:-:S04]  /*1140*/  UIADD3 UR4, UR4, 0x3f, URZ ;  /* 0x0000003f04047890 */ /* 0x000fc8000fffe03f */
[----:B------:R-:W-:-:S04]  /*1150*/  USHF.R.S32.HI UR5, URZ, 0x1f, UR4 ;  /* 0x0000001f3f057899 */ /* 0x000fc80008011404 */
[----:B------:R-:W-:-:S03]  /*1160*/  ULEA.HI UR5, UR5, UR4, URZ, 0x6 ;  /* 0x0000000405057291 */ /* 0x000fc6000f8f303f */
[----:B------:R-:W-:Y:S01]  /*1170*/  UMOV UR4, URZ ;  /* 0x0000003f00047c82 */ /* 0x000fe20008000000 */
[----:B------:R-:W-:-:S03]  /*1180*/  USHF.R.S32.HI UR9, URZ, 0x6, UR5 ;  /* 0x000000063f097899 */ /* 0x000fc60008011405 */
[----:B------:R-:W-:-:S09]  /*1190*/  UMOV UR5, URZ ;  /* 0x0000003f00057c82 */ /* 0x000fd20008000000 */
.L_x_107:
[----:B01----:R-:W-:Y:S01]  /*11a0*/  LOP3.LUT R8, R0, 0x80, RZ, 0xc0, !PT ;  /* 0x0000008000087812 */ /* 0x003fe200078ec0ff */
[----:B------:R-:W0:Y:S01]  /*11b0*/  S2UR UR13, SR_CgaCtaId ;  /* 0x00000000000d79c3 */ /* 0x000e220000008800 */
[----:B------:R-:W-:Y:S01]  /*11c0*/  UMOV UR12, 0x400 ;  /* 0x00000400000c7882 */ /* 0x000fe20000000000 */
[----:B------:R-:W-:Y:S01]  /*11d0*/  UMOV UR6, URZ ;  /* 0x0000003f00067c82 */ /* 0x000fe20008000000 */
[----:B------:R-:W-:Y:S01]  /*11e0*/  SHF.R.U32.HI R8, RZ, 0x7, R8 ;  /* 0x00000007ff087819 */ /* 0x000fe20000011608 */
[----:B------:R-:W-:Y:S01]  /*11f0*/  UMOV UR7, URZ ;  /* 0x0000003f00077c82 */ /* 0x000fe20008000000 */
[----:B------:R-:W-:Y:S01]  /*1200*/  UMOV UR18, UR5 ;  /* 0x0000000500127c82 */ /* 0x000fe20008000000 */
[----:B------:R-:W-:Y:S01]  /*1210*/  CS2R R16, SRZ ;  /* 0x0000000000107805 */ /* 0x000fe2000001ff00 */
[----:B---3--:R-:W-:Y:S01]  /*1220*/  IMAD.MOV.U32 R13, RZ, RZ, RZ ;  /* 0x000000ffff0d7224 */ /* 0x008fe200078e00ff */
[----:B------:R-:W1:Y:S01]  /*1230*/  LDC R9, c[0x0][0x28c] ;  /* 0x0000a300ff097b82 */ /* 0x000e620000000800 */
[----:B------:R-:W3:Y:S01]  /*1240*/  SHFL.IDX PT, R8, R8, RZ, 0x1f ;  /* 0x00001fff08087589 */ /* 0x000ee200000e0000 */
[----:B------:R-:W-:-:S02]  /*1250*/  CS2R R18, SRZ ;  /* 0x0000000000127805 */ /* 0x000fc4000001ff00 */
[----:B------:R-:W-:Y:S02]  /*1260*/  CS2R R20, SRZ ;  /* 0x0000000000147805 */ /* 0x000fe4000001ff00 */
[----:B------:R-:W-:Y:S02]  /*1270*/  CS2R R22, SRZ ;  /* 0x0000000000167805 */ /* 0x000fe4000001ff00 */
[----:B------:R-:W-:Y:S02]  /*1280*/  CS2R R56, SRZ ;  /* 0x0000000000387805 */ /* 0x000fe4000001ff00 */
[----:B------:R-:W-:Y:S02]  /*1290*/  CS2R R58, SRZ ;  /* 0x00000000003a7805 */ /* 0x000fe4000001ff00 */
[----:B------:R-:W-:Y:S02]  /*12a0*/  CS2R R60, SRZ ;  /* 0x00000000003c7805 */ /* 0x000fe4000001ff00 */
[----:B------:R-:W-:-:S02]  /*12b0*/  CS2R R62, SRZ ;  /* 0x00000000003e7805 */ /* 0x000fc4000001ff00 */
[----:B------:R-:W-:Y:S02]  /*12c0*/  CS2R R64, SRZ ;  /* 0x0000000000407805 */ /* 0x000fe4000001ff00 */
[----:B------:R-:W-:Y:S02]  /*12d0*/  CS2R R66, SRZ ;  /* 0x0000000000427805 */ /* 0x000fe4000001ff00 */
[----:B------:R-:W-:Y:S01]  /*12e0*/  CS2R R68, SRZ ;  /* 0x0000000000447805 */ /* 0x000fe2000001ff00 */
[----:B------:R-:W-:Y:S01]  /*12f0*/  IMAD.MOV.U32 R70, RZ, RZ, RZ ;  /* 0x000000ffff467224 */ /* 0x000fe200078e00ff */
[----:B------:R-:W-:Y:S01]  /*1300*/  CS2R R74, SRZ ;  /* 0x00000000004a7805 */ /* 0x000fe2000001ff00 */
[----:B------:R-:W-:Y:S01]  /*1310*/  IMAD.MOV.U32 R72, RZ, RZ, RZ ;  /* 0x000000ffff487224 */ /* 0x000fe200078e00ff */
[----:B------:R-:W-:Y:S02]  /*1320*/  CS2R R76, SRZ ;  /* 0x00000000004c7805 */ /* 0x000fe4000001ff00 */
[----:B------:R-:W-:Y:S01]  /*1330*/  CS2R R78, SRZ ;  /* 0x00000000004e7805 */ /* 0x000fe2000001ff00 */
[----:B------:R-:W-:Y:S01]  /*1340*/  IMAD.MOV.U32 R80, RZ, RZ, RZ ;  /* 0x000000ffff507224 */ /* 0x000fe200078e00ff */
[----:B----4-:R-:W-:Y:S01]  /*1350*/  CS2R R24, SRZ ;  /* 0x0000000000187805 */ /* 0x010fe2000001ff00 */
[----:B------:R-:W-:Y:S01]  /*1360*/  IMAD.U32 R14, RZ, RZ, UR4 ;  /* 0x00000004ff0e7e24 */ /* 0x000fe2000f8e00ff */
[----:B------:R-:W-:-:S02]  /*1370*/  CS2R R26, SRZ ;  /* 0x00000000001a7805 */ /* 0x000fc4000001ff00 */
[----:B------:R-:W-:Y:S02]  /*1380*/  CS2R R28, SRZ ;  /* 0x00000000001c7805 */ /* 0x000fe4000001ff00 */
[----:B------:R-:W-:Y:S02]  /*1390*/  CS2R R30, SRZ ;  /* 0x00000000001e7805 */ /* 0x000fe4000001ff00 */
[----:B------:R-:W-:Y:S02]  /*13a0*/  CS2R R32, SRZ ;  /* 0x0000000000207805 */ /* 0x000fe4000001ff00 */
[----:B-1----:R-:W-:Y:S02]  /*13b0*/  ISETP.GE.AND P0, PT, R9, 0x1, PT ;  /* 0x000000010900780c */ /* 0x002fe40003f06270 */
[----:B------:R-:W-:Y:S02]  /*13c0*/  CS2R R34, SRZ ;  /* 0x0000000000227805 */ /* 0x000fe4000001ff00 */
[----:B---3--:R-:W-:-:S02]  /*13d0*/  R2UR UR8, R8 ;  /* 0x00000000080872ca */ /* 0x008fc400000e0000 */
        /* <DEDUP_REMOVED lines=8> */
[----:B------:R-:W-:Y:S02]  /*1460*/  CS2R R52, SRZ ;  /* 0x0000000000347805 */ /* 0x000fe4000001ff00 */
[----:B------:R-:W-:Y:S01]  /*1470*/  CS2R R54, SRZ ;  /* 0x0000000000367805 */ /* 0x000fe2000001ff00 */
[----:B------:R-:W-:-:S04]  /*1480*/  ULEA.HI UR10, UR8, UR8, URZ, 0x1 ;  /* 0x00000008080a7291 */ /* 0x000fc8000f8f083f */
[----:B------:R-:W-:Y:S02]  /*1490*/  ULOP3.LUT UR11, UR10, 0xffffe, URZ, 0xc0, !UPT ;  /* 0x000ffffe0a0b7892 */ /* 0x000fe4000f8ec03f */
[----:B0-----:R-:W-:Y:S02]  /*14a0*/  ULEA UR10, UR13, UR12, 0x18 ;  /* 0x0000000c0d0a7291 */ /* 0x001fe4000f8ec03f */
[----:B------:R-:W-:-:S03]  /*14b0*/  UIADD3 UR11, UR8, -UR11, URZ ;  /* 0x8000000b080b7290 */ /* 0x000fc6000fffe03f */
[----:B------:R-:W-:Y:S01]  /*14c0*/  UMOV UR8, URZ ;  /* 0x0000003f00087c82 */ /* 0x000fe20008000000 */
[----:B------:R-:W-:-:S04]  /*14d0*/  ULEA UR11, UR11, UR10, 0xc ;  /* 0x0000000a0b0b7291 */ /* 0x000fc8000f8e603f */
[----:B------:R-:W-:-:S04]  /*14e0*/  UIADD3 UR11, UR11, 0x100, URZ ;  /* 0x000001000b0b7890 */ /* 0x000fc8000fffe03f */
[----:B------:R-:W-:-:S04]  /*14f0*/  USHF.R.U32.HI UR11, URZ, 0x4, UR11 ;  /* 0x000000043f0b7899 */ /* 0x000fc8000801160b */
[----:B------:R-:W-:Y:S01]  /*1500*/  ULOP3.LUT UR11, UR11, 0x3fff, URZ, 0xc0, !UPT ;  /* 0x00003fff0b0b7892 */ /* 0x000fe2000f8ec03f */
[----:B------:R-:W-:Y:S11]  /*1510*/  @!P0 BRA `(.L_x_17) ;  /* 0x0000000400748947 */ /* 0x000ff60003800000 */
[----:B------:R-:W-:-:S13]  /*1520*/  ISETP.NE.AND P1, PT, R81, 0x3, PT ;  /* 0x000000035100780c */ /* 0x000fda0003f25270 */
[----:B------:R-:W-:Y:S05]  /*1530*/  @!P1 BRA `(.L_x_18) ;  /* 0x0000000000049947 */ /* 0x000fea0003800000 */
[----:B------:R-:W-:Y:S01]  /*1540*/  BPT.TRAP 0x1 ;  /* 0x000000040000795c */ /* 0x000fe20000300000 */
.L_x_18:
[----:B------:R-:W-:Y:S01]  /*1550*/  ULEA UR6, UR5, UR10, 0x3 ;  /* 0x0000000a05067291 */ /* 0x000fe2000f8e183f */
[----:B------:R-:W-:-:S05]  /*1560*/  IMAD.U32 R8, RZ, RZ, UR4 ;  /* 0x00000004ff087e24 */ /* 0x000fca000f8e00ff */
[----:B------:R-:W-:-:S04]  /*1570*/  SHF.L.U32 R8, R8, 0x1f, RZ ;  /* 0x0000001f08087819 */ /* 0x000fc800000006ff */
[----:B------:R0:W1:Y:S01]  /*1580*/  SYNCS.PHASECHK.TRANS64.TRYWAIT P0, [UR6], R8 ;  /* 0x00000008ff0075a7 */ /* 0x0000620008000146 */
[----:B------:R-:W-:Y:S05]  /*1590*/  @!P1 BRA `(.L_x_19) ;  /* 0x0000000000049947 */ /* 0x000fea0003800000 */
[----:B------:R-:W-:Y:S01]  /*15a0*/  BPT.TRAP 0x1 ;  /* 0x000000040000795c */ /* 0x000fe20000300000 */
.L_x_19:
[----:B-1----:R-:W-:Y:S05]  /*15b0*/  @P0 BRA `(.L_x_20) ;  /* 0x0000000000080947 */ /* 0x002fea0003800000 */
[----:B------:R-:W1:Y:S02]  /*15c0*/  SYNCS.PHASECHK.TRANS64.TRYWAIT P0, [UR6], R8 ;  /* 0x00000008ff0075a7 */ /* 0x000e640008000146 */
[----:B-1----:R-:W-:Y:S05]  /*15d0*/  @!P0 BRA `(.L_x_21) ;  /* 0x0000005400048947 */ /* 0x002fea0003800000 */
.L_x_20:
[----:B------:R-:W-:Y:S01]  /*15e0*/  UIADD3 UR6, UR10, 0x6100, URZ ;  /* 0x000061000a067890 */ /* 0x000fe2000fffe03f */
[----:B------:R-:W-:Y:S01]  /*15f0*/  WARPGROUP.ARRIVE ;  /* 0x00000000000079c5 */ /* 0x000fe20000000000 */
[----:B------:R-:W-:Y:S01]  /*1600*/  ULOP3.LUT UR12, UR11, 0x10000, URZ, 0xfc, !UPT ;  /* 0x000100000b0c7892 */ /* 0x000fe2000f8efc3f */
[----:B------:R-:W-:Y:S01]  /*1610*/  CS2R R16, SRZ ;  /* 0x0000000000107805 */ /* 0x000fe2000001ff00 */
[----:B------:R-:W-:Y:S01]  /*1620*/  USHF.R.U32.HI UR6, URZ, 0x4, UR6 ;  /* 0x000000043f067899 */ /* 0x000fe20008011606 */
[----:B------:R-:W-:Y:S01]  /*1630*/  IMAD.MOV.U32 R13, RZ, RZ, RZ ;  /* 0x000000ffff0d7224 */ /* 0x000fe200078e00ff */
[----:B------:R-:W-:Y:S01]  /*1640*/  ULEA UR12, UR5, UR12, 0x9 ;  /* 0x0000000c050c7291 */ /* 0x000fe2000f8e483f */
[----:B------:R-:W-:Y:S01]  /*1650*/  CS2R R18, SRZ ;  /* 0x0000000000127805 */ /* 0x000fe2000001ff00 */
[----:B------:R-:W-:Y:S01]  /*1660*/  ULOP3.LUT UR6, UR6, 0x3fff, URZ, 0xc0, !UPT ;  /* 0x00003fff06067892 */ /* 0x000fe2000f8ec03f */
[----:B------:R-:W-:Y:S01]  /*1670*/  CS2R R20, SRZ ;  /* 0x0000000000147805 */ /* 0x000fe2000001ff00 */
[----:B------:R-:W-:Y:S01]  /*1680*/  UMOV UR13, 0x80000020 ;  /* 0x80000020000d7882 */ /* 0x000fe20000000000 */
[----:B------:R-:W-:Y:S01]  /*1690*/  UMOV UR15, 0x80000020 ;  /* 0x80000020000f7882 */ /* 0x000fe20000000000 */
[----:B------:R-:W-:Y:S01]  /*16a0*/  ULOP3.LUT UR6, UR6, 0x10000, URZ, 0xfc, !UPT ;  /* 0x0001000006067892 */ /* 0x000fe2000f8efc3f */
[----:B------:R-:W-:Y:S01]  /*16b0*/  CS2R R22, SRZ ;  /* 0x0000000000167805 */ /* 0x000fe2000001ff00 */
[----:B------:R-:W-:Y:S01]  /*16c0*/  ULDC UR7, c[0x0][0x50c] ;  /* 0x0001430000077ab9 */ /* 0x000fe20000000800 */
[----:B------:R-:W-:Y:S01]  /*16d0*/  CS2R R56, SRZ ;  /* 0x0000000000387805 */ /* 0x000fe2000001ff00 */
[----:B------:R-:W-:Y:S01]  /*16e0*/  ULEA UR14, UR5, UR6, 0x8 ;  /* 0x00000006050e7291 */ /* 0x000fe2000f8e403f */
[----:B------:R-:W-:Y:S01]  /*16f0*/  CS2R R58, SRZ ;  /* 0x00000000003a7805 */ /* 0x000fe2000001ff00 */
[----:B------:R-:W-:Y:S01]  /*1700*/  UISETP.NE.AND UP0, UPT, UR7, 0x2, UPT ;  /* 0x000000020700788c */ /* 0x000fe2000bf05270 */
[----:B------:R-:W-:Y:S01]  /*1710*/  CS2R R60, SRZ ;  /* 0x00000000003c7805 */ /* 0x000fe2000001ff00 */
[----:B------:R-:W-:Y:S01]  /*1720*/  UMOV UR6, 0x2 ;  /* 0x0000000200067882 */ /* 0x000fe20000000000 */
[----:B------:R-:W-:Y:S01]  /*1730*/  CS2R R62, SRZ ;  /* 0x00000000003e7805 */ /* 0x000fe2000001ff00 */
[----:B------:R-:W-:Y:S01]  /*1740*/  USEL UR7, URZ, 0x1, UP0 ;  /* 0x000000013f077887 */ /* 0x000fe20008000000 */
[----:B------:R-:W-:-:S02]  /*1750*/  CS2R R64, SRZ ;  /* 0x0000000000407805 */ /* 0x000fc4000001ff00 */
[----:B------:R-:W-:Y:S01]  /*1760*/  CS2R R66, SRZ ;  /* 0x0000000000427805 */ /* 0x000fe2000001ff00 */
[----:B------:R-:W-:Y:S01]  /*1770*/  QGMMA.64x64x32.F32.E4M3.E4M3 R24, gdesc[UR12], RZ, !UPT ;  /* 0x00e000000c1879f3 */ /* 0x000fe2000c7008ff */
[----:B------:R-:W-:Y:S01]  /*1780*/  UIADD3 UR12, UR12, 0x2, URZ ;  /* 0x000000020c0c7890 */ /* 0x000fe2000fffe03f */
[----:B------:R-:W-:Y:S02]  /*1790*/  CS2R R68, SRZ ;  /* 0x0000000000447805 */ /* 0x000fe4000001ff00 */
[----:B------:R-:W-:Y:S01]  /*17a0*/  ISETP.NE.AND P0, PT, RZ, UR7, PT ;  /* 0x00000007ff007c0c */ /* 0x000fe2000bf05270 */
[----:B------:R-:W-:Y:S01]  /*17b0*/  UIADD3 UR14, UR14, 0x2, URZ ;  /* 0x000000020e0e7890 */ /* 0x000fe2000fffe03f */
[----:B------:R-:W-:Y:S01]  /*17c0*/  IMAD.MOV.U32 R70, RZ, RZ, RZ ;  /* 0x000000ffff467224 */ /* 0x000fe200078e00ff */
[----:B------:R-:W-:Y:S01]  /*17d0*/  UMOV UR13, 0x80000020 ;  /* 0x80000020000d7882 */ /* 0x000fe20000000000 */
[----:B------:R-:W-:Y:S01]  /*17e0*/  UMOV UR15, 0x80000020 ;  /* 0x80000020000f7882 */ /* 0x000fe20000000000 */
[----:B------:R-:W-:Y:S01]  /*17f0*/  IMAD.MOV.U32 R72, RZ, RZ, RZ ;  /* 0x000000ffff487224 */ /* 0x000fe200078e00ff */
[----:B------:R-:W-:-:S02]  /*1800*/  CS2R R74, SRZ ;  /* 0x00000000004a7805 */ /* 0x000fc4000001ff00 */
[----:B------:R-:W-:Y:S02]  /*1810*/  CS2R R76, SRZ ;  /* 0x00000000004c7805 */ /* 0x000fe4000001ff00 */
[----:B------:R-:W-:Y:S01]  /*1820*/  CS2R R78, SRZ ;  /* 0x00000000004e7805 */ /* 0x000fe2000001ff00 */
[----:B------:R-:W-:Y:S01]  /*1830*/  IMAD.MOV.U32 R80, RZ, RZ, RZ ;  /* 0x000000ffff507224 */ /* 0x000fe200078e00ff */
[----:B------:R-:W-:Y:S01]  /*1840*/  QGMMA.64x64x32.F32.E4M3.E4M3 R24, gdesc[UR12], R24, gsb0 ;  /* 0x00e000000c1879f3 */ /* 0x000fe20008000818 */
[----:B------:R-:W-:Y:S05]  /*1850*/  @!P0 BRA `(.L_x_22) ;  /* 0x0000000000888947 */ /* 0x000fea0003800000 */
[----:B------:R-:W-:Y:S02]  /*1860*/  WARPGROUP.DEPBAR.LE gsb0, 0x0 ;  /* 0x00008000000079c5 */ /* 0x000fe40000010000 */
[----:B------:R-:W-:-:S01]  /*1870*/  FADD R79, RZ, R24 ;  /* 0x00000018ff4f7221 */ /* 0x000fc20000000000 */
[----:B------:R-:W-:Y:S01]  /*1880*/  FADD R80, RZ, R25 ;  /* 0x00000019ff507221 */ /* 0x000fe20000000000 */
        /* <DEDUP_REMOVED lines=30> */
[----:B------:R-:W-:-:S06]  /*1a70*/  UMOV UR6, URZ ;  /* 0x0000003f00067c82 */ /* 0x000fcc0008000000 */
.L_x_22:
[----:B------:R-:W-:-:S04]  /*1a80*/  UIADD3 UR18, UR5, 0x1, URZ ;  /* 0x0000000105127890 */ /* 0x000fc8000fffe03f */
[----:B------:R-:W-:-:S04]  /*1a90*/  UISETP.NE.AND UP0, UPT, UR18, 0x3, UPT ;  /* 0x000000031200788c */ /* 0x000fc8000bf05270 */
[----:B------:R-:W-:Y:S02]  /*1aa0*/  USEL UR8, URZ, 0x1, UP0 ;  /* 0x000000013f087887 */ /* 0x000fe40008000000 */
[----:B------:R-:W-:Y:S02]  /*1ab0*/  USEL UR18, UR18, URZ, UP0 ;  /* 0x0000003f12127287 */ /* 0x000fe40008000000 */
[----:B------:R-:W-:-:S06]  /*1ac0*/  ULOP3.LUT UR8, UR4, UR8, URZ, 0x3c, !UPT ;  /* 0x0000000804087292 */ /* 0x000fcc000f8e3c3f */
[----:B------:R-:W-:Y:S01]  /*1ad0*/  IMAD.U32 R14, RZ, RZ, UR8 ;  /* 0x00000008ff0e7e24 */ /* 0x000fe2000f8e00ff */
[----:B------:R-:W-:-:S06]  /*1ae0*/  UMOV UR8, 0x1 ;  /* 0x0000000100087882 */ /* 0x000fcc0000000000 */
.L_x_17:
[----:B------:R-:W-:-:S04]  /*1af0*/  UISETP.LT.AND UP0, UPT, UR9, 0x1, UPT ;  /* 0x000000010900788c */ /* 0x000fc8000bf01270 */
[----:B------:R-:W-:-:S04]  /*1b00*/  USEL UR12, UR9, 0x1, UP0 ;  /* 0x00000001090c7887 */ /* 0x000fc80008000000 */
[----:B------:R-:W-:-:S04]  /*1b10*/  UIADD3 UR12, UR9, -UR12, URZ ;  /* 0x8000000c090c7290 */ /* 0x000fc8000fffe03f */
[----:B------:R-:W-:-:S06]  /*1b20*/  UISETP.GE.AND UP0, UPT, UR12, 0x1, UPT ;  /* 0x000000010c00788c */ /* 0x000fcc000bf06270 */
[----:B------:R-:W-:-:S13]  /*1b30*/  PLOP3.LUT P0, PT, PT, PT, UP0, 0x80, 0x0 ;  /* 0x000000000000781c */ /* 0x000fda0003f0f008 */
[----:B------:R-:W-:Y:S05]  /*1b40*/  @!P0 BRA `(.L_x_23) ;  /* 0x0000000400888947 */ /* 0x000fea0003800000 */
[----:B01----:R-:W-:Y:S01]  /*1b50*/  IMAD.U32 R8, RZ, RZ, UR12 ;  /* 0x0000000cff087e24 */ /* 0x003fe2000f8e00ff */
[----:B------:R-:W-:Y:S01]  /*1b60*/  ULDC UR19, c[0x0][0x50c] ;  /* 0x0001430000137ab9 */ /* 0x000fe20000000800 */
[----:B------:R-:W-:-:S07]  /*1b70*/  IMAD.U32 R9, RZ, RZ, UR5 ;  /* 0x00000005ff097e24 */ /* 0x000fce000f8e00ff */
.L_x_31:
[----:B------:R-:W-:-:S13]  /*1b80*/  ISETP.NE.AND P1, PT, R81, 0x3, PT ;  /* 0x000000035100780c */ /* 0x000fda0003f25270 */
[----:B------:R-:W-:Y:S05]  /*1b90*/  @!P1 BRA `(.L_x_24) ;  /* 0x0000000000049947 */ /* 0x000fea0003800000 */
[----:B------:R-:W-:Y:S01]  /*1ba0*/  BPT.TRAP 0x1 ;  /* 0x000000040000795c */ /* 0x000fe20000300000 */
.L_x_24:
[----:B------:R-:W0:Y:S01]  /*1bb0*/  S2UR UR12, SR_CgaCtaId ;  /* 0x00000000000c79c3 */ /* 0x000e220000008800 */
[----:B------:R-:W-:Y:S01]  /*1bc0*/  UMOV UR10, 0x400 ;  /* 0x00000400000a7882 */ /* 0x000fe20000000000 */
[----:B------:R-:W-:Y:S01]  /*1bd0*/  SHF.L.U32 R10, R14, 0x1f, RZ ;  /* 0x0000001f0e0a7819 */ /* 0x000fe200000006ff */
[----:B0-----:R-:W-:-:S04]  /*1be0*/  ULEA UR10, UR12, UR10, 0x18 ;  /* 0x0000000a0c0a7291 */ /* 0x001fc8000f8ec03f */
[----:B------:R-:W-:-:S09]  /*1bf0*/  ULEA UR12, UR18, UR10, 0x3 ;  /* 0x0000000a120c7291 */ /* 0x000fd2000f8e183f */
[----:B------:R0:W1:Y:S01]  /*1c00*/  SYNCS.PHASECHK.TRANS64.TRYWAIT P0, [UR12], R10 ;  /* 0x0000000aff0075a7 */ /* 0x000062000800014c */
[----:B------:R-:W-:Y:S05]  /*1c10*/  @!P1 BRA `(.L_x_25) ;  /* 0x0000000000049947 */ /* 0x000fea0003800000 */
[----:B------:R-:W-:Y:S01]  /*1c20*/  BPT.TRAP 0x1 ;  /* 0x000000040000795c */ /* 0x000fe20000300000 */
.L_x_25:
[----:B-1----:R-:W-:Y:S05]  /*1c30*/  @P0 BRA `(.L_x_26) ;  /* 0x0000000000080947 */ /* 0x002fea0003800000 */
[----:B------:R-:W1:Y:S02]  /*1c40*/  SYNCS.PHASECHK.TRANS64.TRYWAIT P0, [UR12], R10 ;  /* 0x0000000aff0075a7 */ /* 0x000e64000800014c */
[----:B-1----:R-:W-:Y:S05]  /*1c50*/  @!P0 BRA `(.L_x_27) ;  /* 0x0000004c007c8947 */ /* 0x002fea0003800000 */
.L_x_26:
[----:B------:R-:W-:Y:S01]  /*1c60*/  UIADD3 UR12, UR10, 0x6100, URZ ;  /* 0x000061000a0c7890 */ /* 0x000fe2000fffe03f */
[----:B------:R-:W-:Y:S01]  /*1c70*/  WARPGROUP.ARRIVE ;  /* 0x00000000000079c5 */ /* 0x000fe20000000000 */
[----:B------:R-:W-:Y:S02]  /*1c80*/  UISETP.NE.AND UP0, UPT, UR7, URZ, UPT ;  /* 0x0000003f0700728c */ /* 0x000fe4000bf05270 */
[----:B------:R-:W-:Y:S02]  /*1c90*/  USHF.R.U32.HI UR12, URZ, 0x4, UR12 ;  /* 0x000000043f0c7899 */ /* 0x000fe4000801160c */
[----:B------:R-:W-:Y:S02]  /*1ca0*/  USEL UR8, UR8, URZ, !UP0 ;  /* 0x0000003f08087287 */ /* 0x000fe4000c000000 */
[----:B------:R-:W-:Y:S02]  /*1cb0*/  ULOP3.LUT UR7, UR12, 0x3fff, URZ, 0xc0, !UPT ;  /* 0x00003fff0c077892 */ /* 0x000fe4000f8ec03f */
[----:B------:R-:W-:-:S02]  /*1cc0*/  ULOP3.LUT UR12, UR11, 0x10000, URZ, 0xfc, !UPT ;  /* 0x000100000b0c7892 */ /* 0x000fc4000f8efc3f */
[----:B------:R-:W-:Y:S02]  /*1cd0*/  ULOP3.LUT UR7, UR7, 0x10000, URZ, 0xfc, !UPT ;  /* 0x0001000007077892 */ /* 0x000fe4000f8efc3f */
[----:B------:R-:W-:Y:S02]  /*1ce0*/  UISETP.NE.U32.AND UP0, UPT, UR8, URZ, UPT ;  /* 0x0000003f0800728c */ /* 0x000fe4000bf05070 */
[----:B------:R-:W-:Y:S02]  /*1cf0*/  ULEA UR12, UR18, UR12, 0x9 ;  /* 0x0000000c120c7291 */ /* 0x000fe4000f8e483f */
[----:B------:R-:W-:Y:S01]  /*1d00*/  ULEA UR14, UR18, UR7, 0x8 ;  /* 0x00000007120e7291 */ /* 0x000fe2000f8e403f */
[----:B------:R-:W-:Y:S01]  /*1d10*/  UMOV UR13, 0x80000020 ;  /* 0x80000020000d7882 */ /* 0x000fe20000000000 */
[----:B------:R-:W-:Y:S01]  /*1d20*/  UMOV UR15, 0x80000020 ;  /* 0x80000020000f7882 */ /* 0x000fe20000000000 */
[----:B------:R-:W-:-:S06]  /*1d30*/  UIADD3 UR6, UR6, 0x2, URZ ;  /* 0x0000000206067890 */ /* 0x000fcc000fffe03f */
[----:B------:R-:W-:Y:S01]  /*1d40*/  QGMMA.64x64x32.F32.E4M3.E4M3 R24, gdesc[UR12], R24, UP0 ;  /* 0x00e000000c1879f3 */ /* 0x000fe2000bf00818 */
[----:B------:R-:W-:Y:S02]  /*1d50*/  UIADD3 UR12, UR12, 0x2, URZ ;  /* 0x000000020c0c7890 */ /* 0x000fe4000fffe03f */
[----:B------:R-:W-:Y:S01]  /*1d60*/  UIADD3 UR14, UR14, 0x2, URZ ;  /* 0x000000020e0e7890 */ /* 0x000fe2000fffe03f */
[----:B------:R-:W-:Y:S01]  /*1d70*/  UMOV UR13, 0x80000020 ;  /* 0x80000020000d7882 */ /* 0x000fe20000000000 */
[----:B------:R-:W-:Y:S01]  /*1d80*/  UMOV UR15, 0x80000020 ;  /* 0x80000020000f7882 */ /* 0x000fe20000000000 */
[----:B------:R-:W-:-:S04]  /*1d90*/  UISETP.NE.AND UP0, UPT, UR6, UR19, UPT ;  /* 0x000000130600728c */ /* 0x000fc8000bf05270 */
[----:B------:R-:W-:-:S06]  /*1da0*/  USEL UR7, URZ, 0x1, UP0 ;  /* 0x000000013f077887 */ /* 0x000fcc0008000000 */
[----:B------:R-:W-:Y:S01]  /*1db0*/  ISETP.NE.AND P0, PT, RZ, UR7, PT ;  /* 0x00000007ff007c0c */ /* 0x000fe2000bf05270 */
[----:B------:R-:W-:Y:S03]  /*1dc0*/  QGMMA.64x64x32.F32.E4M3.E4M3 R24, gdesc[UR12], R24, gsb0 ;  /* 0x00e000000c1879f3 */ /* 0x000fe60008000818 */
[----:B------:R-:W-:-:S09]  /*1dd0*/  WARPGROUP.DEPBAR.LE gsb0, 0x1 ;  /* 0x00008000000079c5 */ /* 0x000fd20000010100 */
[----:B------:R-:W-:Y:S05]  /*1de0*/  @!P0 BRA `(.L_x_28) ;  /* 0x0000000000888947 */ /* 0x000fea0003800000 */
[----:B------:R-:W-:Y:S02]  /*1df0*/  WARPGROUP.DEPBAR.LE gsb0, 0x0 ;  /* 0x00008000000079c5 */ /* 0x000fe40000010000 */
[----:B------:R-:W-:-:S01]  /*1e00*/  FADD R79, R24, R79 ;  /* 0x0000004f184f7221 */ /* 0x000fc20000000000 */
[----:B------:R-:W-:Y:S01]  /*1e10*/  FADD R80, R25, R80 ;  /* 0x0000005019507221 */ /* 0x000fe20000000000 */
        /* <DEDUP_REMOVED lines=30> */
[----:B------:R-:W-:-:S06]  /*2000*/  UMOV UR6, URZ ;  /* 0x0000003f00067c82 */ /* 0x000fcc0008000000 */
.L_x_28:
[----:B------:R-:W-:Y:S05]  /*2010*/  @!P1 BRA `(.L_x_29) ;  /* 0x0000000000049947 */ /* 0x000fea0003800000 */
[----:B------:R-:W-:Y:S01]  /*2020*/  BPT.TRAP 0x1 ;  /* 0x000000040000795c */ /* 0x000fe20000300000 */
.L_x_29:
[----:B------:R-:W-:-:S13]  /*2030*/  ISETP.NE.AND P0, PT, R6, RZ, PT ;  /* 0x000000ff0600720c */ /* 0x000fda0003f05270 */
[----:B01----:R-:W-:-:S05]  /*2040*/  @P0 LEA R10, R9, UR10, 0x3 ;  /* 0x0000000a090a0c11 */ /* 0x003fca000f8e18ff */
[----:B------:R-:W-:-:S05]  /*2050*/  @P0 VIADD R10, R10, 0x18 ;  /* 0x000000180a0a0836 */ /* 0x000fca0000000000 */
[----:B------:R-:W-:-:S04]  /*2060*/  @P0 PRMT R10, R3, 0x654, R10 ;  /* 0x00000654030a0816 */ /* 0x000fc8000000000a */
[----:B------:R0:W-:Y:S01]  /*2070*/  @P0 SYNCS.ARRIVE.TRANS64.RED.A1T0 RZ, [R10+URZ], RZ ;  /* 0x000000ff0aff09a7 */ /* 0x0001e2000810043f */
[----:B------:R-:W-:-:S13]  /*2080*/  ISETP.GT.U32.AND P0, PT, R2, 0x1, PT ;  /* 0x000000010200780c */ /* 0x000fda0003f04070 */
[----:B0-----:R-:W-:Y:S05]  /*2090*/  @P0 BRA `(.L_x_30) ;  /* 0x0000000000040947 */ /* 0x001fea0003800000 */
[----:B------:R-:W-:Y:S01]  /*20a0*/  BPT.TRAP 0x1 ;  /* 0x000000040000795c */ /* 0x000fe20000300000 */
.L_x_30:
[----:B------:R-:W-:Y:S01]  /*20b0*/  UIADD3 UR18, UR18, 0x1, URZ ;  /* 0x0000000112127890 */ /* 0x000fe2000fffe03f */
[C---:B------:R-:W-:Y:S01]  /*20c0*/  ISETP.GT.AND P1, PT, R8.reuse, 0x1, PT ;  /* 0x000000010800780c */ /* 0x040fe20003f24270 */
[----:B------:R-:W-:Y:S02]  /*20d0*/  VIADD R9, R9, 0x1 ;  /* 0x0000000109097836 */ /* 0x000fe40000000000 */
[----:B------:R-:W-:Y:S01]  /*20e0*/  UISETP.NE.AND UP0, UPT, UR18, 0x3, UPT ;  /* 0x000000031200788c */ /* 0x000fe2000bf05270 */
[----:B------:R-:W-:Y:S02]  /*20f0*/  VIADD R8, R8, 0xffffffff ;  /* 0xffffffff08087836 */ /* 0x000fe40000000000 */
[C---:B------:R-:W-:Y:S01]  /*2100*/  ISETP.NE.AND P0, PT, R9.reuse, 0x3, PT ;  /* 0x000000030900780c */ /* 0x040fe20003f05270 */
[----:B------:R-:W-:Y:S02]  /*2110*/  USEL UR8, URZ, 0x1, UP0 ;  /* 0x000000013f087887 */ /* 0x000fe40008000000 */
[----:B------:R-:W-:Y:S01]  /*2120*/  USEL UR18, UR18, URZ, UP0 ;  /* 0x0000003f12127287 */ /* 0x000fe20008000000 */
[----:B------:R-:W-:-:S03]  /*2130*/  SEL R9, R9, RZ, P0 ;  /* 0x000000ff09097207 */ /* 0x000fc60000000000 */
[----:B------:R-:W-:Y:S01]  /*2140*/  LOP3.LUT R14, R14, UR8, RZ, 0x3c, !PT ;  /* 0x000000080e0e7c12 */ /* 0x000fe2000f8e3cff */
[----:B------:R-:W-:Y:S01]  /*2150*/  UMOV UR8, 0x1 ;  /* 0x0000000100087882 */ /* 0x000fe20000000000 */
[----:B------:R-:W-:Y:S06]  /*2160*/  @P1 BRA `(.L_x_31) ;  /* 0xfffffff800841947 */ /* 0x000fec000383ffff */
.L_x_23:
[----:B------:R-:W-:Y:S01]  /*2170*/  UISETP.NE.AND UP0, UPT, UR6, URZ, UPT ;  /* 0x0000003f0600728c */ /* 0x000fe2000bf05270 */
[----:B01----:R-:W0:Y:S03]  /*2180*/  LDC R8, c[0x0][0x28c] ;  /* 0x0000a300ff087b82 */ /* 0x003e260000000800 */
[----:B------:R-:W-:-:S06]  /*2190*/  USEL UR6, URZ, 0x1, !UP0 ;  /* 0x000000013f067887 */ /* 0x000fcc000c000000 */
[----:B------:R-:W-:Y:S02]  /*21a0*/  ISETP.NE.AND P0, PT, RZ, UR6, PT ;  /* 0x00000006ff007c0c */ /* 0x000fe4000bf05270 */
[----:B0-----:R-:W-:-:S11]  /*21b0*/  ISETP.GE.AND P1, PT, R8, 0x1, PT ;  /* 0x000000010800780c */ /* 0x001fd60003f26270 */
[----:B------:R-:W-:Y:S05]  /*21c0*/  @!P0 BRA `(.L_x_32) ;  /* 0x0000000000848947 */ /* 0x000fea0003800000 */
[----:B------:R-:W-:Y:S02]  /*21d0*/  WARPGROUP.DEPBAR.LE gsb0, 0x0 ;  /* 0x00008000000079c5 */ /* 0x000fe40000010000 */
[----:B------:R-:W-:Y:S01]  /*21e0*/  FADD R79, R24, R79 ;  /* 0x0000004f184f7221 */ /* 0x000fe20000000000 */
        /* <DEDUP_REMOVED lines=30> */
[----:B------:R-:W-:-:S07]  /*23d0*/  FADD R16, R16, R55 ;  /* 0x0000003710107221 */ /* 0x000fce0000000000 */
.L_x_32:
[----:B------:R-:W-:Y:S02]  /*23e0*/  WARPGROUP.DEPBAR.LE gsb0, 0x0 ;  /* 0x00008000000079c5 */ /* 0x000fe40000010000 */
[----:B------:R-:W-:Y:S05]  /*23f0*/  @!P1 BRA `(.L_x_33) ;  /* 0x0000000000549947 */ /* 0x000fea0003800000 */
[----:B------:R-:W-:-:S13]  /*2400*/  ISETP.NE.AND P0, PT, R81, 0x3, PT ;  /* 0x000000035100780c */ /* 0x000fda0003f05270 */
[----:B------:R-:W-:Y:S05]  /*2410*/  @!P0 BRA `(.L_x_34) ;  /* 0x0000000000048947 */ /* 0x000fea0003800000 */
[----:B------:R-:W-:Y:S01]  /*2420*/  BPT.TRAP 0x1 ;  /* 0x000000040000795c */ /* 0x000fe20000300000 */
.L_x_34:
[----:B------:R-:W-:Y:S01]  /*2430*/  ISETP.NE.AND P0, PT, R6, RZ, PT ;  /* 0x000000ff0600720c */ /* 0x000fe20003f05270 */
[----:B------:R-:W-:Y:S01]  /*2440*/  BSSY B0, `(.L_x_35) ;  /* 0x000000e000007945 */ /* 0x000fe20003800000 */
[----:B------:R-:W-:-:S11]  /*2450*/  ISETP.GT.U32.AND P1, PT, R2, 0x1, PT ;  /* 0x000000010200780c */ /* 0x000fd60003f24070 */
[----:B------:R-:W-:Y:S05]  /*2460*/  @!P0 BRA `(.L_x_36) ;  /* 0x00000000002c8947 */ /* 0x000fea0003800000 */
[----:B------:R-:W-:-:S04]  /*2470*/  UISETP.LT.AND UP0, UPT, UR9, 0x1, UPT ;  /* 0x000000010900788c */ /* 0x000fc8000bf01270 */
[----:B------:R-:W-:-:S04]  /*2480*/  USEL UR8, UR9, 0x1, UP0 ;  /* 0x0000000109087887 */ /* 0x000fc80008000000 */
[----:B------:R-:W-:-:S04]  /*2490*/  UIADD3 UR8, UR5, UR9, -UR8 ;  /* 0x0000000905087290 */ /* 0x000fc8000fffe808 */
[----:B------:R-:W-:-:S04]  /*24a0*/  UIMAD.WIDE.U32 UR6, UR8, -0x55555555, URZ ;  /* 0xaaaaaaab080678a5 */ /* 0x000fc8000f8e003f */
[----:B------:R-:W-:-:S04]  /*24b0*/  USHF.R.U32.HI UR6, URZ, 0x1, UR7 ;  /* 0x000000013f067899 */ /* 0x000fc80008011607 */
[----:B------:R-:W-:-:S04]  /*24c0*/  UIMAD UR8, UR6, -0x3, UR8 ;  /* 0xfffffffd060878a4 */ /* 0x000fc8000f8e0208 */
[----:B------:R-:W-:-:S04]  /*24d0*/  ULEA UR8, UR8, UR10, 0x3 ;  /* 0x0000000a08087291 */ /* 0x000fc8000f8e183f */
[----:B------:R-:W-:-:S06]  /*24e0*/  UIADD3 UR8, UR8, 0x18, URZ ;  /* 0x0000001808087890 */ /* 0x000fcc000fffe03f */
[----:B------:R-:W-:-:S05]  /*24f0*/  IMAD.U32 R8, RZ, RZ, UR8 ;  /* 0x00000008ff087e24 */ /* 0x000fca000f8e00ff */
[----:B------:R-:W-:-:S04]  /*2500*/  PRMT R8, R3, 0x654, R8 ;  /* 0x0000065403087816 */ /* 0x000fc80000000008 */
[----:B------:R0:W-:Y:S03]  /*2510*/  SYNCS.ARRIVE.TRANS64.RED.A1T0 RZ, [R8+URZ], RZ ;  /* 0x000000ff08ff79a7 */ /* 0x0001e6000810043f */
.L_x_36:
[----:B------:R-:W-:Y:S05]  /*2520*/  BSYNC B0 ;  /* 0x0000000000007941 */ /* 0x000fea0003800000 */
.L_x_35:
[----:B------:R-:W-:Y:S05]  /*2530*/  @P1 BRA `(.L_x_33) ;  /* 0x0000000000041947 */ /* 0x000fea0003800000 */
[----:B------:R-:W-:Y:S01]  /*2540*/  BPT.TRAP 0x1 ;  /* 0x000000040000795c */ /* 0x000fe20000300000 */
.L_x_33:
[----:B------:R-:W1:Y:S01]  /*2550*/  LDC R24, c[0x0][0x288] ;  /* 0x0000a200ff187b82 */ /* 0x000e620000000800 */
[C---:B------:R-:W-:Y:S01]  /*2560*/  LOP3.LUT R14, R0.reuse, 0x3, RZ, 0xc0, !PT ;  /* 0x00000003000e7812 */ /* 0x040fe200078ec0ff */
[----:B------:R-:W-:Y:S01]  /*2570*/  IMAD.SHL.U32 R25, R15, 0x40, RZ ;  /* 0x000000400f197824 */ /* 0x000fe200078e00ff */
[--C-:B0-----:R-:W-:Y:S01]  /*2580*/  SHF.R.U32.HI R8, RZ, 0x2, R0.reuse ;  /* 0x00000002ff087819 */ /* 0x101fe20000011600 */
[----:B------:R-:W-:Y:S01]  /*2590*/  UIADD3 UR5, UR9, UR5, URZ ;  /* 0x0000000509057290 */ /* 0x000fe2000fffe03f */
[----:B------:R-:W-:Y:S01]  /*25a0*/  LOP3.LUT R10, R0, 0x60, RZ, 0xc0, !PT ;  /* 0x00000060000a7812 */ /* 0x000fe200078ec0ff */
[----:B------:R-:W-:Y:S01]  /*25b0*/  ULDC UR12, c[0x0][0x284] ;  /* 0x0000a100000c7ab9 */ /* 0x000fe20000000800 */
[----:B------:R-:W-:Y:S01]  /*25c0*/  SHF.R.U32.HI R11, RZ, 0x7, R0 ;  /* 0x00000007ff0b7819 */ /* 0x000fe20000011600 */
[----:B------:R-:W-:Y:S01]  /*25d0*/  UISETP.GT.U32.AND UP0, UPT, UR5, 0x2, UPT ;  /* 0x000000020500788c */ /* 0x000fe2000bf04070 */
[----:B------:R-:W-:Y:S01]  /*25e0*/  LOP3.LUT R9, R8, 0x7, RZ, 0xc0, !PT ;  /* 0x0000000708097812 */ /* 0x000fe200078ec0ff */
[----:B------:R-:W-:Y:S01]  /*25f0*/  UISETP.GE.U32.AND UP1, UPT, UR9, 0x3, UPT ;  /* 0x000000030900788c */ /* 0x000fe2000bf26070 */
[----:B------:R-:W-:Y:S01]  /*2600*/  SHF.R.U32.HI R10, RZ, 0x1, R10 ;  /* 0x00000001ff0a7819 */ /* 0x000fe2000001160a */
[----:B------:R-:W-:Y:S01]  /*2610*/  UISETP.LT.U32.AND UP0, UPT, UR9, 0x3, UP0 ;  /* 0x000000030900788c */ /* 0x000fe20008701070 */
[----:B------:R-:W-:Y:S01]  /*2620*/  LOP3.LUT R8, R11, 0x1, RZ, 0xc0, !PT ;  /* 0x000000010b087812 */ /* 0x000fe200078ec0ff */
[----:B------:R-:W-:Y:S01]  /*2630*/  ULDC.64 UR10, c[0x0][0x5d0] ;  /* 0x00017400000a7ab9 */ /* 0x000fe20000000a00 */
[----:B------:R-:W-:Y:S01]  /*2640*/  IADD3 R27, RZ, -R10, -R9 ;  /* 0x8000000aff1b7210 */ /* 0x000fe20007ffe809 */
[----:B------:R-:W-:Y:S01]  /*2650*/  UIMAD.WIDE.U32 UR6, UR5, -0x55555555, URZ ;  /* 0xaaaaaaab050678a5 */ /* 0x000fe2000f8e003f */
[----:B------:R-:W-:Y:S01]  /*2660*/  SHF.R.S32.HI R32, RZ, 0x1f, R73 ;  /* 0x0000001fff207819 */ /* 0x000fe20000011449 */
[----:B------:R-:W-:Y:S01]  /*2670*/  USEL UR8, URZ, 0x1, !UP0 ;  /* 0x000000013f087887 */ /* 0x000fe2000c000000 */
[C---:B------:R-:W-:Y:S01]  /*2680*/  IMAD.SHL.U32 R26, R8.reuse, 0x40, RZ ;  /* 0x00000040081a7824 */ /* 0x040fe200078e00ff */
[----:B------:R-:W-:Y:S01]  /*2690*/  USHF.R.U32.HI UR6, URZ, 0x1, UR7 ;  /* 0x000000013f067899 */ /* 0x000fe20008011607 */
[----:B------:R-:W-:Y:S01]  /*26a0*/  IMAD R27, R8, -0x40, R27 ;  /* 0xffffffc0081b7824 */ /* 0x000fe200078e021b */
[----:B------:R-:W-:Y:S01]  /*26b0*/  ULOP3.LUT UR4, UR4, UR8, URZ, 0x3c, !UPT ;  /* 0x0000000804047292 */ /* 0x000fe2000f8e3c3f */
[----:B------:R-:W-:Y:S01]  /*26c0*/  IMAD R8, R32, UR10, RZ ;  /* 0x0000000a20087c24 */ /* 0x000fe2000f8e02ff */
[----:B-1----:R-:W-:Y:S01]  /*26d0*/  ISETP.GE.AND P0, PT, R25, R24, PT ;  /* 0x000000181900720c */ /* 0x002fe20003f06270 */
[----:B------:R-:W-:Y:S01]  /*26e0*/  IMAD R28, R14, -0x2, R24 ;  /* 0xfffffffe0e1c7824 */ /* 0x000fe200078e0218 */
[----:B------:R-:W-:Y:S01]  /*26f0*/  LOP3.LUT R11, R26, 0x40, R9, 0xe2, !PT ;  /* 0x000000401a0b7812 */ /* 0x000fe200078ee209 */
[C---:B------:R-:W-:Y:S01]  /*2700*/  IMAD.SHL.U32 R24, R71.reuse, 0x80, RZ ;  /* 0x0000008047187824 */ /* 0x040fe200078e00ff */
[----:B------:R-:W-:Y:S01]  /*2710*/  UIMAD UR5, UR6, -0x3, UR5 ;  /* 0xfffffffd060578a4 */ /* 0x000fe2000f8e0205 */
[----:B------:R-:W-:Y:S01]  /*2720*/  IMAD.SHL.U32 R14, R0, 0x2, RZ ;  /* 0x00000002000e7824 */ /* 0x000fe200078e00ff */
[----:B------:R-:W-:Y:S01]  /*2730*/  @UP1 ULOP3.LUT UR4, UR4, 0x1, UR6, 0x78, !UPT ;  /* 0x0000000104041892 */ /* 0x000fe2000f8e7806 */
[----:B------:R-:W-:Y:S01]  /*2740*/  IMAD.WIDE R30, R71, 0x80, RZ ;  /* 0x00000080471e7825 */ /* 0x000fe200078e02ff */
[----:B------:R-:W-:-:S02]  /*2750*/  ISETP.GE.OR P0, PT, R24, UR12, P0 ;  /* 0x0000000c18007c0c */ /* 0x000fc40008706670 */
[----:B------:R-:W-:Y:S01]  /*2760*/  LOP3.LUT R14, R25, 0x6, R14, 0xf8, !PT ;  /* 0x00000006190e7812 */ /* 0x000fe200078ef80e */
[C---:B------:R-:W-:Y:S01]  /*2770*/  IMAD R29, R73.reuse, UR11, R8 ;  /* 0x0000000b491d7c24 */ /* 0x040fe2000f8e0208 */
[----:B------:R-:W-:Y:S01]  /*2780*/  IADD3 R27, -R24, UR12, R27 ;  /* 0x0000000c181b7c10 */ /* 0x000fe2000fffe11b */
[----:B------:R-:W-:Y:S01]  /*2790*/  IMAD.IADD R28, R28, 0x1, -R25 ;  /* 0x000000011c1c7824 */ /* 0x000fe200078e0a19 */
[----:B------:R-:W-:Y:S01]  /*27a0*/  SHF.R.S32.HI R15, RZ, 0x1f, R14 ;  /* 0x0000001fff0f7819 */ /* 0x000fe2000001140e */
[----:B------:R-:W-:Y:S01]  /*27b0*/  IMAD.MOV.U32 R26, RZ, RZ, -0x1 ;  /* 0xffffffffff1a7424 */ /* 0x000fe200078e00ff */
[----:B------:R-:W-:Y:S01]  /*27c0*/  LOP3.LUT R33, R30, R11, R10, 0xfe, !PT ;  /* 0x0000000b1e217212 */ /* 0x000fe200078efe0a */
[----:B------:R-:W-:-:S04]  /*27d0*/  IMAD.WIDE.U32 R8, R73, UR10, R14 ;  /* 0x0000000a49087c25 */ /* 0x000fc8000f8e000e */
[----:B------:R-:W-:Y:S01]  /*27e0*/  IMAD.IADD R9, R9, 0x1, R29 ;  /* 0x0000000109097824 */ /* 0x000fe200078e021d */
[----:B------:R-:W-:Y:S06]  /*27f0*/  @P0 BRA `(.L_x_37) ;  /* 0x0000002400940947 */ /* 0x000fec0003800000 */
[----:B------:R-:W0:Y:S01]  /*2800*/  LDC.64 R24, c[0x0][0x5c8] ;  /* 0x00017200ff187b82 */ /* 0x000e220000000a00 */
[----:B------:R-:W-:Y:S01]  /*2810*/  ULDC.64 UR6, c[0x0][0x5c0] ;  /* 0x0001700000067ab9 */ /* 0x000fe20000000a00 */
[----:B------:R-:W-:Y:S01]  /*2820*/  BSSY B0, `(.L_x_37) ;  /* 0x0000262000007945 */ /* 0x000fe20003800000 */
[-C--:B0-----:R-:W-:Y:S02]  /*2830*/  IMAD R10, R31, R24.reuse, RZ ;  /* 0x000000181f0a7224 */ /* 0x081fe400078e02ff */
[----:B------:R-:W-:-:S04]  /*2840*/  IMAD.WIDE.U32 R8, R33, R24, R8 ;  /* 0x0000001821087225 */ /* 0x000fc800078e0008 */
[----:B------:R-:W-:Y:S01]  /*2850*/  IMAD R11, R33, R25, R10 ;  /* 0x00000019210b7224 */ /* 0x000fe200078e020a */
[----:B------:R-:W-:Y:S02]  /*2860*/  LEA R10, P0, R24, R8, 0x3 ;  /* 0x00000008180a7211 */ /* 0x000fe400078018ff */
[----:B------:R-:W-:Y:S01]  /*2870*/  IADD3 R8, P1, R8, UR6, RZ ;  /* 0x0000000608087c10 */ /* 0x000fe2000ff3e0ff */
[----:B------:R-:W-:Y:S01]  /*2880*/  IMAD.IADD R9, R9, 0x1, R11 ;  /* 0x0000000109097824 */ /* 0x000fe200078e020b */
[----:B------:R-:W-:-:S04]  /*2890*/  IADD3 R10, P2, R10, UR6, RZ ;  /* 0x000000060a0a7c10 */ /* 0x000fc8000ff5e0ff */
[----:B------:R-:W-:Y:S02]  /*28a0*/  LEA.HI.X R11, R24, R9, R25, 0x3, P0 ;  /* 0x00000009180b7211 */ /* 0x000fe400000f1c19 */
[----:B----45:R-:W-:Y:S02]  /*28b0*/  FSETP.NEU.AND P0, PT, R12, RZ, PT ;  /* 0x000000ff0c00720b */ /* 0x030fe40003f0d000 */
[----:B------:R-:W-:Y:S02]  /*28c0*/  IADD3.X R9, R9, UR7, RZ, P1, !PT ;  /* 0x0000000709097c10 */ /* 0x000fe40008ffe4ff */
[----:B------:R-:W-:-:S09]  /*28d0*/  IADD3.X R11, R11, UR7, RZ, P2, !PT ;  /* 0x000000070b0b7c10 */ /* 0x000fd200097fe4ff */
[----:B------:R-:W-:Y:S05]  /*28e0*/  @!P0 BRA `(.L_x_38) ;  /* 0x0000001c00148947 */ /* 0x000fea0003800000 */
[----:B------:R-:W-:Y:S01]  /*28f0*/  ULDC.64 UR6, c[0x0][0x5b8] ;  /* 0x00016e0000067ab9 */ /* 0x000fe20000000a00 */
[----:B------:R-:W-:Y:S01]  /*2900*/  ISETP.GE.AND P0, PT, R28, 0x1, PT ;  /* 0x000000011c00780c */ /* 0x000fe20003f06270 */
[----:B------:R-:W-:Y:S01]  /*2910*/  IMAD R32, R32, UR6, RZ ;  /* 0x0000000620207c24 */ /* 0x000fe2000f8e02ff */
[----:B------:R-:W-:Y:S01]  /*2920*/  ULDC.64 UR10, c[0x0][0x5a8] ;  /* 0x00016a00000a7ab9 */ /* 0x000fe20000000a00 */
[----:B------:R-:W-:Y:S01]  /*2930*/  IMAD.WIDE.U32 R24, R73, UR6, R14 ;  /* 0x0000000649187c25 */ /* 0x000fe2000f8e000e */
[----:B------:R-:W-:Y:S01]  /*2940*/  ISETP.LT.OR P3, PT, R27, 0x1, !P0 ;  /* 0x000000011b00780c */ /* 0x000fe20004761670 */
[----:B------:R-:W-:Y:S02]  /*2950*/  BSSY B1, `(.L_x_39) ;  /* 0x000000c000017945 */ /* 0x000fe40003800000 */
[----:B------:R-:W-:Y:S01]  /*2960*/  IMAD R73, R73, UR7, R32 ;  /* 0x0000000749497c24 */ /* 0x000fe2000f8e0220 */
[----:B------:R-:W-:Y:S02]  /*2970*/  ULDC.64 UR6, c[0x0][0x5b0] ;  /* 0x00016c0000067ab9 */ /* 0x000fe40000000a00 */
[----:B------:R-:W-:-:S02]  /*2980*/  IMAD R29, R31, UR6, RZ ;  /* 0x000000061f1d7c24 */ /* 0x000fc4000f8e02ff */
[----:B------:R-:W-:Y:S02]  /*2990*/  IMAD.IADD R25, R25, 0x1, R73 ;  /* 0x0000000119197824 */ /* 0x000fe400078e0249 */
[C---:B------:R-:W-:Y:S02]  /*29a0*/  IMAD R29, R33.reuse, UR7, R29 ;  /* 0x00000007211d7c24 */ /* 0x040fe4000f8e021d */
[----:B------:R-:W-:-:S03]  /*29b0*/  IMAD.WIDE.U32 R14, R33, UR6, R24 ;  /* 0x00000006210e7c25 */ /* 0x000fc6000f8e0018 */
[----:B------:R-:W-:-:S04]  /*29c0*/  IADD3 R14, P1, R14, UR10, RZ ;  /* 0x0000000a0e0e7c10 */ /* 0x000fc8000ff3e0ff */
[--C-:B------:R-:W-:Y:S02]  /*29d0*/  IADD3.X R15, R15, UR11, R29.reuse, P1, !PT ;  /* 0x0000000b0f0f7c10 */ /* 0x100fe40008ffe41d */
[----:B------:R-:W-:Y:S01]  /*29e0*/  PRMT R29, RZ, 0x7610, R29 ;  /* 0x00007610ff1d7816 */ /* 0x000fe2000000001d */
[----:B------:R-:W-:Y:S06]  /*29f0*/  @P3 BRA `(.L_x_40) ;  /* 0x0000000000043947 */ /* 0x000fec0003800000 */
[----:B------:R0:W5:Y:S02]  /*2a00*/  LDG.E.U8 R29, desc[UR16][R14.64] ;  /* 0x000000100e1d7981 */ /* 0x000164000c1e1100 */
.L_x_40:
[----:B------:R-:W-:Y:S05]  /*2a10*/  BSYNC B1 ;  /* 0x0000000000017941 */ /* 0x000fea0003800000 */
.L_x_39:
[----:B-----5:R-:W-:Y:S01]  /*2a20*/  LOP3.LUT R29, R29, 0xff, RZ, 0xc0, !PT ;  /* 0x000000ff1d1d7812 */ /* 0x020fe200078ec0ff */
[----:B------:R-:W-:Y:S01]  /*2a30*/  BSSY B1, `(.L_x_41) ;  /* 0x000000c000017945 */ /* 0x000fe20003800000 */
[----:B------:R-:W-:Y:S02]  /*2a40*/  ISETP.GE.AND P1, PT, R28, 0x2, PT ;  /* 0x000000021c00780c */ /* 0x000fe40003f26270 */
[----:B------:R-:W-:Y:S02]  /*2a50*/  F2FP.F16.E4M3.UNPACK_B R29, R29 ;  /* 0x0000001dff1d723e */ /* 0x000fe400020006ff */
[----:B------:R-:W-:-:S03]  /*2a60*/  ISETP.LT.OR P2, PT, R27, 0x1, !P1 ;  /* 0x000000011b00780c */ /* 0x000fc60004f41670 */
[----:B------:R-:W-:-:S05]  /*2a70*/  HADD2.F32 R29, -RZ, R29.H0_H0 ;  /* 0x2000001dff1d7230 */ /* 0x000fca0000004100 */
[----:B------:R-:W-:Y:S01]  /*2a80*/  FMUL R32, R29, R12 ;  /* 0x0000000c1d207220 */ /* 0x000fe20000400000 */
[----:B------:R-:W-:-:S03]  /*2a90*/  PRMT R29, RZ, 0x7610, R29 ;  /* 0x00007610ff1d7816 */ /* 0x000fc6000000001d */
[----:B--2---:R-:W-:-:S05]  /*2aa0*/  FFMA R32, R79, R7, R32 ;  /* 0x000000074f207223 */ /* 0x004fca0000000020 */
[----:B------:R-:W-:-:S05]  /*2ab0*/  F2FP.SATFINITE.E4M3.F32.PACK_AB_MERGE_C R35, RZ, R32, RZ ;  /* 0x00000020ff23723e */ /* 0x000fca00048070ff */
[----:B------:R1:W-:Y:S01]  /*2ac0*/  @!P3 STG.E.U8 desc[UR16][R8.64], R35 ;  /* 0x000000230800b986 */ /* 0x0003e2000c101110 */
[----:B------:R-:W-:Y:S05]  /*2ad0*/  @P2 BRA `(.L_x_42) ;  /* 0x0000000000042947 */ /* 0x000fea0003800000 */
[----:B------:R2:W5:Y:S02]  /*2ae0*/  LDG.E.U8 R29, desc[UR16][R14.64+0x1] ;  /* 0x000001100e1d7981 */ /* 0x000564000c1e1100 */
.L_x_42:
[----:B------:R-:W-:Y:S05]  /*2af0*/  BSYNC B1 ;  /* 0x0000000000017941 */ /* 0x000fea0003800000 */
.L_x_41:
[----:B-----5:R-:W-:Y:S01]  /*2b00*/  LOP3.LUT R29, R29, 0xff, RZ, 0xc0, !PT ;  /* 0x000000ff1d1d7812 */ /* 0x020fe200078ec0ff */
[----:B------:R-:W-:Y:S01]  /*2b10*/  BSSY B1, `(.L_x_43) ;  /* 0x0000012000017945 */ /* 0x000fe20003800000 */
[----:B------:R-:W-:Y:S02]  /*2b20*/  IADD3 R33, P3, R33, 0x8, RZ ;  /* 0x0000000821217810 */ /* 0x000fe40007f7e0ff */
[----:B------:R-:W-:Y:S02]  /*2b30*/  F2FP.F16.E4M3.UNPACK_B R29, R29 ;  /* 0x0000001dff1d723e */ /* 0x000fe400020006ff */
[----:B------:R-:W-:Y:S01]  /*2b40*/  ISETP.LT.OR P0, PT, R27, 0x9, !P0 ;  /* 0x000000091b00780c */ /* 0x000fe20004701670 */
[----:B------:R-:W-:Y:S02]  /*2b50*/  IMAD.X R30, RZ, RZ, R31, P3 ;  /* 0x000000ffff1e7224 */ /* 0x000fe400018e061f */
[----:B------:R-:W-:Y:S02]  /*2b60*/  HADD2.F32 R29, -RZ, R29.H0_H0 ;  /* 0x2000001dff1d7230 */ /* 0x000fe40000004100 */
[----:B------:R-:W-:-:S02]  /*2b70*/  IMAD R30, R30, UR6, RZ ;  /* 0x000000061e1e7c24 */ /* 0x000fc4000f8e02ff */
[----:B------:R-:W-:-:S04]  /*2b80*/  IMAD.WIDE.U32 R24, R33, UR6, R24 ;  /* 0x0000000621187c25 */ /* 0x000fc8000f8e0018 */
[----:B------:R-:W-:Y:S01]  /*2b90*/  FMUL R29, R29, R12 ;  /* 0x0000000c1d1d7220 */ /* 0x000fe20000400000 */
[----:B------:R-:W-:-:S03]  /*2ba0*/  IMAD R33, R33, UR7, R30 ;  /* 0x0000000721217c24 */ /* 0x000fc6000f8e021e */
[----:B------:R-:W-:Y:S01]  /*2bb0*/  FFMA R29, R80, R7, R29 ;  /* 0x00000007501d7223 */ /* 0x000fe2000000001d */
[----:B------:R-:W-:-:S04]  /*2bc0*/  IADD3 R24, P3, R24, UR10, RZ ;  /* 0x0000000a18187c10 */ /* 0x000fc8000ff7e0ff */
[----:B------:R-:W-:Y:S02]  /*2bd0*/  F2FP.SATFINITE.E4M3.F32.PACK_AB_MERGE_C R31, RZ, R29, RZ ;  /* 0x0000001dff1f723e */ /* 0x000fe400048070ff */
[----:B------:R-:W-:Y:S02]  /*2be0*/  IADD3.X R25, R25, UR11, R33, P3, !PT ;  /* 0x0000000b19197c10 */ /* 0x000fe40009ffe421 */
[----:B------:R-:W-:Y:S01]  /*2bf0*/  PRMT R29, RZ, 0x7610, R29 ;  /* 0x00007610ff1d7816 */ /* 0x000fe2000000001d */
[----:B------:R3:W-:Y:S01]  /*2c00*/  @!P2 STG.E.U8 desc[UR16][R8.64+0x1], R31 ;  /* 0x0000011f0800a986 */ /* 0x0007e2000c101110 */
[----:B------:R-:W-:Y:S05]  /*2c10*/  @P0 BRA `(.L_x_44) ;  /* 0x0000000000040947 */ /* 0x000fea0003800000 */
[----:B------:R4:W5:Y:S02]  /*2c20*/  LDG.E.U8 R29, desc[UR16][R24.64] ;  /* 0x00000010181d7981 */ /* 0x000964000c1e1100 */
.L_x_44:
[----:B------:R-:W-:Y:S05]  /*2c30*/  BSYNC B1 ;  /* 0x0000000000017941 */ /* 0x000fea0003800000 */
.L_x_43:
[----:B-----5:R-:W-:Y:S01]  /*2c40*/  LOP3.LUT R29, R29, 0xff, RZ, 0xc0, !PT ;  /* 0x000000ff1d1d7812 */ /* 0x020fe200078ec0ff */
[----:B------:R-:W-:Y:S01]  /*2c50*/  BSSY B1, `(.L_x_45) ;  /* 0x000000b000017945 */ /* 0x000fe20003800000 */
[----:B------:R-:W-:Y:S02]  /*2c60*/  ISETP.LT.OR P1, PT, R27, 0x9, !P1 ;  /* 0x000000091b00780c */ /* 0x000fe40004f21670 */
[----:B------:R-:W-:-:S05]  /*2c70*/  F2FP.F16.E4M3.UNPACK_B R29, R29 ;  /* 0x0000001dff1d723e */ /* 0x000fca00020006ff */
[----:B------:R-:W-:-:S05]  /*2c80*/  HADD2.F32 R29, -RZ, R29.H0_H0 ;  /* 0x2000001dff1d7230 */ /* 0x000fca0000004100 */
[----:B------:R-:W-:Y:S01]  /*2c90*/  FMUL R30, R29, R12 ;  /* 0x0000000c1d1e7220 */ /* 0x000fe20000400000 */
[----:B------:R-:W-:-:S03]  /*2ca0*/  PRMT R29, RZ, 0x7610, R29 ;  /* 0x00007610ff1d7816 */ /* 0x000fc6000000001d */
[----:B------:R-:W-:-:S05]  /*2cb0*/  FFMA R30, R77, R7, R30 ;  /* 0x000000074d1e7223 */ /* 0x000fca000000001e */
[----:B---3--:R-:W-:-:S05]  /*2cc0*/  F2FP.SATFINITE.E4M3.F32.PACK_AB_MERGE_C R31, RZ, R30, RZ ;  /* 0x0000001eff1f723e */ /* 0x008fca00048070ff */
[----:B------:R3:W-:Y:S01]  /*2cd0*/  @!P0 STG.E.U8 desc[UR16][R10.64], R31 ;  /* 0x0000001f0a008986 */ /* 0x0007e2000c101110 */
[----:B------:R-:W-:Y:S05]  /*2ce0*/  @P1 BRA `(.L_x_46) ;  /* 0x0000000000041947 */ /* 0x000fea0003800000 */
[----:B------:R0:W5:Y:S02]  /*2cf0*/  LDG.E.U8 R29, desc[UR16][R24.64+0x1] ;  /* 0x00000110181d7981 */ /* 0x000164000c1e1100 */
.L_x_46:
[----:B------:R-:W-:Y:S05]  /*2d00*/  BSYNC B1 ;  /* 0x0000000000017941 */ /* 0x000fea0003800000 */
.L_x_45:
[----:B-----5:R-:W-:Y:S01]  /*2d10*/  LOP3.LUT R29, R29, 0xff, RZ, 0xc0, !PT ;  /* 0x000000ff1d1d7812 */ /* 0x020fe200078ec0ff */
[----:B------:R-:W-:Y:S01]  /*2d20*/  BSSY B1, `(.L_x_47) ;  /* 0x000000c000017945 */ /* 0x000fe20003800000 */
[----:B------:R-:W-:Y:S02]  /*2d30*/  ISETP.GE.AND P0, PT, R28, 0x9, PT ;  /* 0x000000091c00780c */ /* 0x000fe40003f06270 */
[----:B------:R-:W-:Y:S02]  /*2d40*/  F2FP.F16.E4M3.UNPACK_B R29, R29 ;  /* 0x0000001dff1d723e */ /* 0x000fe400020006ff */
[----:B------:R-:W-:-:S03]  /*2d50*/  ISETP.LT.OR P2, PT, R27, 0x1, !P0 ;  /* 0x000000011b00780c */ /* 0x000fc60004741670 */
[----:B------:R-:W-:-:S05]  /*2d60*/  HADD2.F32 R29, -RZ, R29.H0_H0 ;  /* 0x2000001dff1d7230 */ /* 0x000fca0000004100 */
[----:B------:R-:W-:-:S04]  /*2d70*/  FMUL R29, R29, R12 ;  /* 0x0000000c1d1d7220 */ /* 0x000fc80000400000 */
[----:B------:R-:W-:-:S05]  /*2d80*/  FFMA R29, R78, R7, R29 ;  /* 0x000000074e1d7223 */ /* 0x000fca000000001d */
[----:B---3--:R-:W-:Y:S02]  /*2d90*/  F2FP.SATFINITE.E4M3.F32.PACK_AB_MERGE_C R31, RZ, R29, RZ ;  /* 0x0000001dff1f723e */ /* 0x008fe400048070ff */
[----:B------:R-:W-:-:S03]  /*2da0*/  PRMT R29, RZ, 0x7610, R29 ;  /* 0x00007610ff1d7816 */ /* 0x000fc6000000001d */
[----:B------:R3:W-:Y:S01]  /*2db0*/  @!P1 STG.E.U8 desc[UR16][R10.64+0x1], R31 ;  /* 0x0000011f0a009986 */ /* 0x0007e2000c101110 */
[----:B------:R-:W-:Y:S05]  /*2dc0*/  @P2 BRA `(.L_x_48) ;  /* 0x0000000000042947 */ /* 0x000fea0003800000 */
[----:B------:R0:W5:Y:S02]  /*2dd0*/  LDG.E.U8 R29, desc[UR16][R14.64+0x8] ;  /* 0x000008100e1d7981 */ /* 0x000164000c1e1100 */
.L_x_48:
[----:B------:R-:W-:Y:S05]  /*2de0*/  BSYNC B1 ;  /* 0x0000000000017941 */ /* 0x000fea0003800000 */
.L_x_47:
        /* <DEDUP_REMOVED lines=13> */
.L_x_50:
[----:B------:R-:W-:Y:S05]  /*2ec0*/  BSYNC B1 ;  /* 0x0000000000017941 */ /* 0x000fea0003800000 */
.L_x_49:
[----:B-----5:R-:W-:Y:S01]  /*2ed0*/  LOP3.LUT R29, R29, 0xff, RZ, 0xc0, !PT ;  /* 0x000000ff1d1d7812 */ /* 0x020fe200078ec0ff */
[----:B------:R-:W-:Y:S01]  /*2ee0*/  BSSY B1, `(.L_x_51) ;  /* 0x000000b000017945 */ /* 0x000fe20003800000 */
[----:B------:R-:W-:Y:S02]  /*2ef0*/  ISETP.LT.OR P0, PT, R27, 0x9, !P0 ;  /* 0x000000091b00780c */ /* 0x000fe40004701670 */
[----:B------:R-:W-:-:S05]  /*2f00*/  F2FP.F16.E4M3.UNPACK_B R29, R29 ;  /* 0x0000001dff1d723e */ /* 0x000fca00020006ff */
        /* <DEDUP_REMOVED lines=8> */
.L_x_52:
[----:B------:R-:W-:Y:S05]  /*2f90*/  BSYNC B1 ;  /* 0x0000000000017941 */ /* 0x000fea0003800000 */
.L_x_51:
        /* <DEDUP_REMOVED lines=12> */
.L_x_54:
[----:B------:R-:W-:Y:S05]  /*3060*/  BSYNC B1 ;  /* 0x0000000000017941 */ /* 0x000fea0003800000 */
.L_x_53:
        /* <DEDUP_REMOVED lines=13> */
.L_x_56:
[----:B------:R-:W-:Y:S05]  /*3140*/  BSYNC B1 ;  /* 0x0000000000017941 */ /* 0x000fea0003800000 */
.L_x_55:
        /* <DEDUP_REMOVED lines=13> */
.L_x_58:
[----:B------:R-:W-:Y:S05]  /*3220*/  BSYNC B1 ;  /* 0x0000000000017941 */ /* 0x000fea0003800000 */
.L_x_57:
        /* <DEDUP_REMOVED lines=12> */
.L_x_60:
[----:B------:R-:W-:Y:S05]  /*32f0*/  BSYNC B1 ;  /* 0x0000000000017941 */ /* 0x000fea0003800000 */
.L_x_59:
        /* <DEDUP_REMOVED lines=12> */
.L_x_62:
[----:B------:R-:W-:Y:S05]  /*33c0*/  BSYNC B1 ;  /* 0x0000000000017941 */ /* 0x000fea0003800000 */
.L_x_61:
        /* <DEDUP_REMOVED lines=13> */
.L_x_64:
[----:B------:R-:W-:Y:S05]  /*34a0*/  BSYNC B1 ;  /* 0x0000000000017941 */ /* 0x000fea0003800000 */
.L_x_63:
        /* <DEDUP_REMOVED lines=13> */
.L_x_66:
[----:B------:R-:W-:Y:S05]  /*3580*/  BSYNC B1 ;  /* 0x0000000000017941 */ /* 0x000fea0003800000 */
.L_x_65:
        /* <DEDUP_REMOVED lines=12> */
.L_x_68:
[----:B------:R-:W-:Y:S05]  /*3650*/  BSYNC B1 ;  /* 0x0000000000017941 */ /* 0x000fea0003800000 */
.L_x_67:
        /* <DEDUP_REMOVED lines=12> */
.L_x_70:
[----:B------:R-:W-:Y:S05]  /*3720*/  BSYNC B1 ;  /* 0x0000000000017941 */ /* 0x000fea0003800000 */
.L_x_69:
        /* <DEDUP_REMOVED lines=13> */
.L_x_72:
[----:B------:R-:W-:Y:S05]  /*3800*/  BSYNC B1 ;  /* 0x0000000000017941 */ /* 0x000fea0003800000 */
.L_x_71:
        /* <DEDUP_REMOVED lines=13> */
.L_x_74:
[----:B------:R-:W-:Y:S05]  /*38e0*/  BSYNC B1 ;  /* 0x0000000000017941 */ /* 0x000fea0003800000 */
.L_x_73:
        /* <DEDUP_REMOVED lines=12> */
.L_x_76:
[----:B------:R-:W-:Y:S05]  /*39b0*/  BSYNC B1 ;  /* 0x0000000000017941 */ /* 0x000fea0003800000 */
.L_x_75:
        /* <DEDUP_REMOVED lines=12> */
.L_x_78:
[----:B------:R-:W-:Y:S05]  /*3a80*/  BSYNC B1 ;  /* 0x0000000000017941 */ /* 0x000fea0003800000 */
.L_x_77:
        /* <DEDUP_REMOVED lines=13> */
.L_x_80:
[----:B------:R-:W-:Y:S05]  /*3b60*/  BSYNC B1 ;  /* 0x0000000000017941 */ /* 0x000fea0003800000 */
.L_x_79:
        /* <DEDUP_REMOVED lines=13> */
.L_x_82:
[----:B------:R-:W-:Y:S05]  /*3c40*/  BSYNC B1 ;  /* 0x0000000000017941 */ /* 0x000fea0003800000 */
.L_x_81:
        /* <DEDUP_REMOVED lines=12> */
.L_x_84:
[----:B------:R-:W-:Y:S05]  /*3d10*/  BSYNC B1 ;  /* 0x0000000000017941 */ /* 0x000fea0003800000 */
.L_x_83:
[----:B-----5:R-:W-:Y:S01]  /*3d20*/  LOP3.LUT R29, R29, 0xff, RZ, 0xc0, !PT ;  /* 0x000000ff1d1d7812 */ /* 0x020fe200078ec0ff */
[----:B------:R-:W-:Y:S01]  /*3d30*/  BSSY B1, `(.L_x_85) ;  /* 0x000000b000017945 */ /* 0x000fe20003800000 */
[----:B------:R-:W-:Y:S02]  /*3d40*/  ISETP.LT.OR P1, PT, R27, 0x9, !P1 ;  /* 0x000000091b00780c */ /* 0x000fe40004f21670 */
[----:B------:R-:W-:-:S05]  /*3d50*/  F2FP.F16.E4M3.UNPACK_B R29, R29 ;  /* 0x0000001dff1d723e */ /* 0x000fca00020006ff */
[----:B------:R-:W-:-:S05]  /*3d60*/  HADD2.F32 R29, -RZ, R29.H0_H0 ;  /* 0x2000001dff1d7230 */ /* 0x000fca0000004100 */
[----:B------:R-:W-:-:S04]  /*3d70*/  FMUL R30, R29, R12 ;  /* 0x0000000c1d1e7220 */ /* 0x000fc80000400000 */
[----:B------:R-:W-:Y:S01]  /*3d80*/  FFMA R30, R23, R7, R30 ;  /* 0x00000007171e7223 */ /* 0x000fe2000000001e */
[----:B------:R-:W-:-:S04]  /*3d90*/  PRMT R23, RZ, 0x7610, R23 ;  /* 0x00007610ff177816 */ /* 0x000fc80000000017 */
[----:B------:R-:W-:-:S05]  /*3da0*/  F2FP.SATFINITE.E4M3.F32.PACK_AB_MERGE_C R29, RZ, R30, RZ ;  /* 0x0000001eff1d723e */ /* 0x000fca00048070ff */
[----:B------:R0:W-:Y:S01]  /*3db0*/  @!P0 STG.E.U8 desc[UR16][R10.64+0x28], R29 ;  /* 0x0000281d0a008986 */ /* 0x0001e2000c101110 */
[----:B------:R-:W-:Y:S05]  /*3dc0*/  @P1 BRA `(.L_x_86) ;  /* 0x0000000000041947 */ /* 0x000fea0003800000 */
[----:B------:R0:W5:Y:S02]  /*3dd0*/  LDG.E.U8 R23, desc[UR16][R24.64+0x29] ;  /* 0x0000291018177981 */ /* 0x000164000c1e1100 */
.L_x_86:
[----:B------:R-:W-:Y:S05]  /*3de0*/  BSYNC B1 ;  /* 0x0000000000017941 */ /* 0x000fea0003800000 */
.L_x_85:
        /* <DEDUP_REMOVED lines=8> */
[----:B0-----:R-:W-:Y:S02]  /*3e70*/  F2FP.SATFINITE.E4M3.F32.PACK_AB_MERGE_C R29, RZ, R23, RZ ;  /* 0x00000017ff1d723e */ /* 0x001fe400048070ff */
[----:B------:R-:W-:-:S03]  /*3e80*/  PRMT R23, RZ, 0x7610, R23 ;  /* 0x00007610ff177816 */ /* 0x000fc60000000017 */
[----:B------:R0:W-:Y:S01]  /*3e90*/  @!P1 STG.E.U8 desc[UR16][R10.64+0x29], R29 ;  /* 0x0000291d0a009986 */ /* 0x0001e2000c101110 */
[----:B------:R-:W-:Y:S05]  /*3ea0*/  @P2 BRA `(.L_x_88) ;  /* 0x0000000000042947 */ /* 0x000fea0003800000 */
[----:B------:R0:W5:Y:S02]  /*3eb0*/  LDG.E.U8 R23, desc[UR16][R14.64+0x30] ;  /* 0x000030100e177981 */ /* 0x000164000c1e1100 */
.L_x_88:
[----:B------:R-:W-:Y:S05]  /*3ec0*/  BSYNC B1 ;  /* 0x0000000000017941 */ /* 0x000fea0003800000 */
.L_x_87:
[----:B-----5:R-:W-:Y:S01]  /*3ed0*/  LOP3.LUT R23, R23, 0xff, RZ, 0xc0, !PT ;  /* 0x000000ff17177812 */ /* 0x020fe200078ec0ff */
[----:B------:R-:W-:Y:S01]  /*3ee0*/  BSSY B1, `(.L_x_89) ;  /* 0x000000c000017945 */ /* 0x000fe20003800000 */
[----:B------:R-:W-:Y:S02]  /*3ef0*/  ISETP.GE.AND P1, PT, R28, 0x32, PT ;  /* 0x000000321c00780c */ /* 0x000fe40003f26270 */
[----:B------:R-:W-:Y:S02]  /*3f00*/  F2FP.F16.E4M3.UNPACK_B R23, R23 ;  /* 0x00000017ff17723e */ /* 0x000fe400020006ff */
[----:B------:R-:W-:-:S03]  /*3f10*/  ISETP.LT.OR P3, PT, R27, 0x1, !P1 ;  /* 0x000000011b00780c */ /* 0x000fc60004f61670 */
        /* <DEDUP_REMOVED lines=8> */
.L_x_90:
[----:B------:R-:W-:Y:S05]  /*3fa0*/  BSYNC B1 ;  /* 0x0000000000017941 */ /* 0x000fea0003800000 */
.L_x_89:
[----:B-----5:R-:W-:Y:S01]  /*3fb0*/  LOP3.LUT R21, R21, 0xff, RZ, 0xc0, !PT ;  /* 0x000000ff15157812 */ /* 0x020fe200078ec0ff */
[----:B------:R-:W-:Y:S01]  /*3fc0*/  BSSY B1, `(.L_x_91) ;  /* 0x000000b000017945 */ /* 0x000fe20003800000 */
[----:B------:R-:W-:Y:S02]  /*3fd0*/  ISETP.LT.OR P0, PT, R27, 0x9, !P0 ;  /* 0x000000091b00780c */ /* 0x000fe40004701670 */
[----:B------:R-:W-:-:S05]  /*3fe0*/  F2FP.F16.E4M3.UNPACK_B R21, R21 ;  /* 0x00000015ff15723e */ /* 0x000fca00020006ff */
        /* <DEDUP_REMOVED lines=8> */
.L_x_92:
[----:B------:R-:W-:Y:S05]  /*4070*/  BSYNC B1 ;  /* 0x0000000000017941 */ /* 0x000fea0003800000 */
.L_x_91:
        /* <DEDUP_REMOVED lines=12> */
.L_x_94:
[----:B------:R-:W-:Y:S05]  /*4140*/  BSYNC B1 ;  /* 0x0000000000017941 */ /* 0x000fea0003800000 */
.L_x_93:
        /* <DEDUP_REMOVED lines=13> */
.L_x_96:
[----:B------:R-:W-:Y:S05]  /*4220*/  BSYNC B1 ;  /* 0x0000000000017941 */ /* 0x000fea0003800000 */
.L_x_95:
        /* <DEDUP_REMOVED lines=13> */
.L_x_98:
[----:B------:R-:W-:Y:S05]  /*4300*/  BSYNC B1 ;  /* 0x0000000000017941 */ /* 0x000fea0003800000 */
.L_x_97:
[----:B-----5:R-:W-:Y:S01]  /*4310*/  LOP3.LUT R17, R17, 0xff, RZ, 0xc0, !PT ;  /* 0x000000ff11117812 */ /* 0x020fe200078ec0ff */
[----:B------:R-:W-:Y:S01]  /*4320*/  BSSY B1, `(.L_x_99) ;  /* 0x000000b000017945 */ /* 0x000fe20003800000 */
[----:B------:R-:W-:Y:S02]  /*4330*/  ISETP.LT.OR P0, PT, R27, 0x9, !P0 ;  /* 0x000000091b00780c */ /* 0x000fe40004701670 */
[----:B------:R-:W-:Y:S02]  /*4340*/  F2FP.F16.E4M3.UNPACK_B R17, R17 ;  /* 0x00000011ff11723e */ /* 0x000fe400020006ff */
[----:B0-2---:R-:W-:-:S03]  /*4350*/  PRMT R14, RZ, 0x7610, R14 ;  /* 0x00007610ff0e7816 */ /* 0x005fc6000000000e */
[----:B------:R-:W-:-:S05]  /*4360*/  HADD2.F32 R17, -RZ, R17.H0_H0 ;  /* 0x20000011ff117230 */ /* 0x000fca0000004100 */
[----:B------:R-:W-:-:S04]  /*4370*/  FMUL R17, R17, R12 ;  /* 0x0000000c11117220 */ /* 0x000fc80000400000 */
[----:B------:R-:W-:-:S05]  /*4380*/  FFMA R17, R18, R7, R17 ;  /* 0x0000000712117223 */ /* 0x000fca0000000011 */
[----:B------:R-:W-:-:S05]  /*4390*/  F2FP.SATFINITE.E4M3.F32.PACK_AB_MERGE_C R17, RZ, R17, RZ ;  /* 0x00000011ff11723e */ /* 0x000fca00048070ff */
[----:B------:R0:W-:Y:S01]  /*43a0*/  @!P3 STG.E.U8 desc[UR16][R8.64+0x39], R17 ;  /* 0x000039110800b986 */ /* 0x0001e2000c101110 */
[----:B------:R-:W-:Y:S05]  /*43b0*/  @P0 BRA `(.L_x_100) ;  /* 0x0000000000040947 */ /* 0x000fea0003800000 */
[----:B------:R2:W5:Y:S02]  /*43c0*/  LDG.E.U8 R14, desc[UR16][R24.64+0x38] ;  /* 0x00003810180e7981 */ /* 0x000564000c1e1100 */
.L_x_100:
[----:B------:R-:W-:Y:S05]  /*43d0*/  BSYNC B1 ;  /* 0x0000000000017941 */ /* 0x000fea0003800000 */
.L_x_99:
[----:B-----5:R-:W-:Y:S01]  /*43e0*/  LOP3.LUT R14, R14, 0xff, RZ, 0xc0, !PT ;  /* 0x000000ff0e0e7812 */ /* 0x020fe200078ec0ff */
[----:B------:R-:W-:Y:S01]  /*43f0*/  BSSY B1, `(.L_x_101) ;  /* 0x000000b000017945 */ /* 0x000fe20003800000 */
[----:B------:R-:W-:Y:S02]  /*4400*/  ISETP.LT.OR P1, PT, R27, 0x9, !P1 ;  /* 0x000000091b00780c */ /* 0x000fe40004f21670 */
[----:B------:R-:W-:-:S05]  /*4410*/  F2FP.F16.E4M3.UNPACK_B R14, R14 ;  /* 0x0000000eff0e723e */ /* 0x000fca00020006ff */
[----:B01-3--:R-:W-:-:S05]  /*4420*/  HADD2.F32 R9, -RZ, R14.H0_H0 ;  /* 0x2000000eff097230 */ /* 0x00bfca0000004100 */
[----:B------:R-:W-:-:S04]  /*4430*/  FMUL R8, R9, R12 ;  /* 0x0000000c09087220 */ /* 0x000fc80000400000 */
[----:B------:R-:W-:-:S05]  /*4440*/  FFMA R8, R13, R7, R8 ;  /* 0x000000070d087223 */ /* 0x000fca0000000008 */
[----:B------:R-:W-:Y:S02]  /*4450*/  F2FP.SATFINITE.E4M3.F32.PACK_AB_MERGE_C R9, RZ, R8, RZ ;  /* 0x00000008ff09723e */ /* 0x000fe400048070ff */
[----:B------:R-:W-:-:S03]  /*4460*/  PRMT R8, RZ, 0x7610, R8 ;  /* 0x00007610ff087816 */ /* 0x000fc60000000008 */
[----:B------:R0:W-:Y:S01]  /*4470*/  @!P0 STG.E.U8 desc[UR16][R10.64+0x38], R9 ;  /* 0x000038090a008986 */ /* 0x0001e2000c101110 */
[----:B------:R-:W-:Y:S05]  /*4480*/  @P1 BRA `(.L_x_102) ;  /* 0x0000000000041947 */ /* 0x000fea0003800000 */
[----:B------:R1:W5:Y:S02]  /*4490*/  LDG.E.U8 R8, desc[UR16][R24.64+0x39] ;  /* 0x0000391018087981 */ /* 0x000364000c1e1100 */
.L_x_102:
[----:B------:R-:W-:Y:S05]  /*44a0*/  BSYNC B1 ;  /* 0x0000000000017941 */ /* 0x000fea0003800000 */
.L_x_101:
[----:B------:R-:W-:Y:S05]  /*44b0*/  @P1 BRA `(.L_x_103) ;  /* 0x0000000800601947 */ /* 0x000fea0003800000 */
[----:B-----5:R-:W-:-:S04]  /*44c0*/  LOP3.LUT R8, R8, 0xff, RZ, 0xc0, !PT ;  /* 0x000000ff08087812 */ /* 0x020fc800078ec0ff */
[----:B------:R-:W-:-:S05]  /*44d0*/  F2FP.F16.E4M3.UNPACK_B R8, R8 ;  /* 0x00000008ff08723e */ /* 0x000fca00020006ff */
[----:B0-----:R-:W-:-:S05]  /*44e0*/  HADD2.F32 R9, -RZ, R8.H0_H0 ;  /* 0x20000008ff097230 */ /* 0x001fca0000004100 */
[----:B------:R-:W-:-:S04]  /*44f0*/  FMUL R9, R9, R12 ;  /* 0x0000000c09097220 */ /* 0x000fc80000400000 */
[----:B------:R-:W-:-:S05]  /*4500*/  FFMA R9, R16, R7, R9 ;  /* 0x0000000710097223 */ /* 0x000fca0000000009 */
[----:B------:R-:W-:-:S05]  /*4510*/  F2FP.SATFINITE.E4M3.F32.PACK_AB_MERGE_C R9, RZ, R9, RZ ;  /* 0x00000009ff09723e */ /* 0x000fca00048070ff */
[----:B------:R3:W-:Y:S01]  /*4520*/  STG.E.U8 desc[UR16][R10.64+0x39], R9 ;  /* 0x000039090a007986 */ /* 0x0007e2000c101110 */
[----:B------:R-:W-:Y:S05]  /*4530*/  BRA `(.L_x_103) ;  /* 0x0000000800407947 */ /* 0x000fea0003800000 */
.L_x_38:
[C---:B------:R-:W-:Y:S01]  /*4540*/  ISETP.GE.AND P3, PT, R28.reuse, 0x1, PT ;  /* 0x000000011c00780c */ /* 0x040fe20003f66270 */
[-C--:B--2---:R-:W-:Y:S01]  /*4550*/  FMUL R79, R79, R7.reuse ;  /* 0x000000074f4f7220 */ /* 0x084fe20000400000 */
[----:B------:R-:W-:Y:S01]  /*4560*/  ISETP.GE.AND P0, PT, R28, 0x2, PT ;  /* 0x000000021c00780c */ /* 0x000fe20003f06270 */
[-C--:B------:R-:W-:Y:S01]  /*4570*/  FMUL R80, R80, R7.reuse ;  /* 0x0000000750507220 */ /* 0x080fe20000400000 */
[----:B------:R-:W-:Y:S01]  /*4580*/  ISETP.LT.OR P1, PT, R27, 0x1, !P3 ;  /* 0x000000011b00780c */ /* 0x000fe20005f21670 */
[-C--:B------:R-:W-:Y:S01]  /*4590*/  FMUL R77, R77, R7.reuse ;  /* 0x000000074d4d7220 */ /* 0x080fe20000400000 */
[C---:B------:R-:W-:Y:S01]  /*45a0*/  ISETP.LT.OR P2, PT, R27.reuse, 0x1, !P0 ;  /* 0x000000011b00780c */ /* 0x040fe20004741670 */
[-C--:B------:R-:W-:Y:S01]  /*45b0*/  FMUL R78, R78, R7.reuse ;  /* 0x000000074e4e7220 */ /* 0x080fe20000400000 */
[----:B------:R-:W-:Y:S01]  /*45c0*/  ISETP.LT.OR P3, PT, R27, 0x9, !P3 ;  /* 0x000000091b00780c */ /* 0x000fe20005f61670 */
[----:B------:R-:W-:Y:S01]  /*45d0*/  FMUL R75, R75, R7 ;  /* 0x000000074b4b7220 */ /* 0x000fe20000400000 */
[----:B------:R-:W-:Y:S01]  /*45e0*/  F2FP.SATFINITE.E4M3.F32.PACK_AB_MERGE_C R79, RZ, R79, RZ ;  /* 0x0000004fff4f723e */ /* 0x000fe200048070ff */
[-C--:B------:R-:W-:Y:S01]  /*45f0*/  FMUL R76, R76, R7.reuse ;  /* 0x000000074c4c7220 */ /* 0x080fe20000400000 */
[----:B------:R-:W-:Y:S01]  /*4600*/  F2FP.SATFINITE.E4M3.F32.PACK_AB_MERGE_C R15, RZ, R80, RZ ;  /* 0x00000050ff0f723e */ /* 0x000fe200048070ff */
[----:B------:R-:W-:Y:S01]  /*4610*/  FMUL R74, R74, R7 ;  /* 0x000000074a4a7220 */ /* 0x000fe20000400000 */
[----:B------:R-:W-:Y:S01]  /*4620*/  F2FP.SATFINITE.E4M3.F32.PACK_AB_MERGE_C R77, RZ, R77, RZ ;  /* 0x0000004dff4d723e */ /* 0x000fe200048070ff */
[-C--:B------:R-:W-:Y:S01]  /*4630*/  FMUL R72, R72, R7.reuse ;  /* 0x0000000748487220 */ /* 0x080fe20000400000 */
[----:B------:R-:W-:Y:S01]  /*4640*/  ISETP.LT.OR P0, PT, R27, 0x9, !P0 ;  /* 0x000000091b00780c */ /* 0x000fe20004701670 */
[----:B------:R-:W-:Y:S01]  /*4650*/  @!P1 STG.E.U8 desc[UR16][R8.64], R79 ;  /* 0x0000004f08009986 */ /* 0x000fe2000c101110 */
[C---:B------:R-:W-:Y:S01]  /*4660*/  ISETP.GE.AND P1, PT, R28.reuse, 0x9, PT ;  /* 0x000000091c00780c */ /* 0x040fe20003f26270 */
[----:B------:R-:W-:Y:S01]  /*4670*/  FMUL R69, R69, R7 ;  /* 0x0000000745457220 */ /* 0x000fe20000400000 */
[----:B------:R-:W-:Y:S01]  /*4680*/  F2FP.SATFINITE.E4M3.F32.PACK_AB_MERGE_C R75, RZ, R75, RZ ;  /* 0x0000004bff4b723e */ /* 0x000fe200048070ff */
[----:B------:R0:W-:Y:S01]  /*4690*/  @!P2 STG.E.U8 desc[UR16][R8.64+0x1], R15 ;  /* 0x0000010f0800a986 */ /* 0x0001e2000c101110 */
[----:B------:R-:W-:Y:S01]  /*46a0*/  ISETP.GE.AND P2, PT, R28, 0xa, PT ;  /* 0x0000000a1c00780c */ /* 0x000fe20003f46270 */
[-C--:B------:R-:W-:Y:S01]  /*46b0*/  FMUL R70, R70, R7.reuse ;  /* 0x0000000746467220 */ /* 0x080fe20000400000 */
[----:B------:R-:W-:Y:S01]  /*46c0*/  F2FP.SATFINITE.E4M3.F32.PACK_AB_MERGE_C R25, RZ, R76, RZ ;  /* 0x0000004cff19723e */ /* 0x000fe200048070ff */
[----:B------:R-:W-:Y:S01]  /*46d0*/  @!P3 STG.E.U8 desc[UR16][R10.64], R77 ;  /* 0x0000004d0a00b986 */ /* 0x000fe2000c101110 */
[C---:B------:R-:W-:Y:S01]  /*46e0*/  ISETP.LT.OR P3, PT, R27.reuse, 0x1, !P1 ;  /* 0x000000011b00780c */ /* 0x040fe20004f61670 */
[-C--:B------:R-:W-:Y:S01]  /*46f0*/  FMUL R68, R68, R7.reuse ;  /* 0x0000000744447220 */ /* 0x080fe20000400000 */
[----:B------:R-:W-:Y:S01]  /*4700*/  ISETP.LT.OR P5, PT, R27, 0x1, !P2 ;  /* 0x000000011b00780c */ /* 0x000fe200057a1670 */
[-C--:B------:R-:W-:Y:S01]  /*4710*/  FMUL R67, R67, R7.reuse ;  /* 0x0000000743437220 */ /* 0x080fe20000400000 */
[----:B------:R-:W-:Y:S01]  /*4720*/  ISETP.LT.OR P1, PT, R27, 0x9, !P1 ;  /* 0x000000091b00780c */ /* 0x000fe20004f21670 */
[-C--:B------:R-:W-:Y:S01]  /*4730*/  FMUL R65, R65, R7.reuse ;  /* 0x0000000741417220 */ /* 0x080fe20000400000 */
[----:B------:R-:W-:Y:S01]  /*4740*/  F2FP.SATFINITE.E4M3.F32.PACK_AB_MERGE_C R29, RZ, R74, RZ ;  /* 0x0000004aff1d723e */ /* 0x000fe200048070ff */
[-C--:B------:R-:W-:Y:S01]  /*4750*/  FMUL R66, R66, R7.reuse ;  /* 0x0000000742427220 */ /* 0x080fe20000400000 */
[----:B0-----:R-:W-:Y:S01]  /*4760*/  F2FP.SATFINITE.E4M3.F32.PACK_AB_MERGE_C R15, RZ, R78, RZ ;  /* 0x0000004eff0f723e */ /* 0x001fe200048070ff */
[-C--:B------:R-:W-:Y:S01]  /*4770*/  FMUL R64, R64, R7.reuse ;  /* 0x0000000740407220 */ /* 0x080fe20000400000 */
[----:B------:R-:W-:Y:S01]  /*4780*/  ISETP.LT.OR P2, PT, R27, 0x9, !P2 ;  /* 0x000000091b00780c */ /* 0x000fe20005741670 */
[-C--:B------:R-:W-:Y:S01]  /*4790*/  FMUL R63, R63, R7.reuse ;  /* 0x000000073f3f7220 */ /* 0x080fe20000400000 */
[----:B------:R-:W-:Y:S01]  /*47a0*/  F2FP.SATFINITE.E4M3.F32.PACK_AB_MERGE_C R31, RZ, R72, RZ ;  /* 0x00000048ff1f723e */ /* 0x000fe200048070ff */
[----:B------:R0:W-:Y:S01]  /*47b0*/  @!P0 STG.E.U8 desc[UR16][R10.64+0x1], R15 ;  /* 0x0000010f0a008986 */ /* 0x0001e2000c101110 */
[C---:B------:R-:W-:Y:S01]  /*47c0*/  ISETP.GE.AND P0, PT, R28.reuse, 0x11, PT ;  /* 0x000000111c00780c */ /* 0x040fe20003f06270 */
[----:B------:R-:W-:Y:S01]  /*47d0*/  FMUL R61, R61, R7 ;  /* 0x000000073d3d7220 */ /* 0x000fe20000400000 */
[----:B------:R-:W-:Y:S01]  /*47e0*/  F2FP.SATFINITE.E4M3.F32.PACK_AB_MERGE_C R69, RZ, R69, RZ ;  /* 0x00000045ff45723e */ /* 0x000fe200048070ff */
[----:B------:R-:W-:Y:S01]  /*47f0*/  @!P3 STG.E.U8 desc[UR16][R8.64+0x8], R75 ;  /* 0x0000084b0800b986 */ /* 0x000fe2000c101110 */
[----:B------:R-:W-:Y:S01]  /*4800*/  ISETP.GE.AND P3, PT, R28, 0x12, PT ;  /* 0x000000121c00780c */ /* 0x000fe20003f66270 */
[----:B------:R-:W-:Y:S01]  /*4810*/  FMUL R62, R62, R7 ;  /* 0x000000073e3e7220 */ /* 0x000fe20000400000 */
[----:B------:R-:W-:Y:S01]  /*4820*/  F2FP.SATFINITE.E4M3.F32.PACK_AB_MERGE_C R67, RZ, R67, RZ ;  /* 0x00000043ff43723e */ /* 0x000fe200048070ff */
[----:B------:R1:W-:Y:S01]  /*4830*/  @!P5 STG.E.U8 desc[UR16][R8.64+0x9], R25 ;  /* 0x000009190800d986 */ /* 0x0003e2000c101110 */
[----:B------:R-:W-:Y:S01]  /*4840*/  ISETP.LT.OR P5, PT, R27, 0x1, !P3 ;  /* 0x000000011b00780c */ /* 0x000fe20005fa1670 */
[-C--:B------:R-:W-:Y:S01]  /*4850*/  FMUL R59, R59, R7.reuse ;  /* 0x000000073b3b7220 */ /* 0x080fe20000400000 */
[C---:B------:R-:W-:Y:S01]  /*4860*/  ISETP.LT.OR P3, PT, R27.reuse, 0x9, !P3 ;  /* 0x000000091b00780c */ /* 0x040fe20005f61670 */
[----:B------:R-:W-:Y:S01]  /*4870*/  @!P1 STG.E.U8 desc[UR16][R10.64+0x8], R29 ;  /* 0x0000081d0a009986 */ /* 0x000fe2000c101110 */
[----:B------:R-:W-:Y:S01]  /*4880*/  ISETP.LT.OR P1, PT, R27, 0x1, !P0 ;  /* 0x000000011b00780c */ /* 0x000fe20004721670 */
[-C--:B------:R-:W-:Y:S01]  /*4890*/  FMUL R60, R60, R7.reuse ;  /* 0x000000073c3c7220 */ /* 0x080fe20000400000 */
[----:B0-----:R-:W-:Y:S01]  /*48a0*/  F2FP.SATFINITE.E4M3.F32.PACK_AB_MERGE_C R15, RZ, R70, RZ ;  /* 0x00000046ff0f723e */ /* 0x001fe200048070ff */
[----:B------:R-:W-:Y:S01]  /*48b0*/  @!P2 STG.E.U8 desc[UR16][R10.64+0x9], R31 ;  /* 0x0000091f0a00a986 */ /* 0x000fe2000c101110 */
[----:B------:R-:W-:Y:S01]  /*48c0*/  ISETP.GE.AND P2, PT, R28, 0x19, PT ;  /* 0x000000191c00780c */ /* 0x000fe20003f46270 */
[-C--:B------:R-:W-:Y:S01]  /*48d0*/  FMUL R57, R57, R7.reuse ;  /* 0x0000000739397220 */ /* 0x080fe20000400000 */
[C---:B------:R-:W-:Y:S01]  /*48e0*/  ISETP.LT.OR P0, PT, R27.reuse, 0x9, !P0 ;  /* 0x000000091b00780c */ /* 0x040fe20004701670 */
[-C--:B------:R-:W-:Y:S01]  /*48f0*/  FMUL R58, R58, R7.reuse ;  /* 0x000000073a3a7220 */ /* 0x080fe20000400000 */
[----:B------:R-:W-:Y:S01]  /*4900*/  ISETP.LT.OR P6, PT, R27, 0x1, !P2 ;  /* 0x000000011b00780c */ /* 0x000fe200057c1670 */
[----:B------:R0:W-:Y:S01]  /*4910*/  @!P5 STG.E.U8 desc[UR16][R8.64+0x11], R15 ;  /* 0x0000110f0800d986 */ /* 0x0001e2000c101110 */
[----:B-1----:R-:W-:Y:S01]  /*4920*/  F2FP.SATFINITE.E4M3.F32.PACK_AB_MERGE_C R25, RZ, R68, RZ ;  /* 0x00000044ff19723e */ /* 0x002fe200048070ff */
[----:B------:R-:W-:Y:S01]  /*4930*/  FMUL R56, R56, R7 ;  /* 0x0000000738387220 */ /* 0x000fe20000400000 */
[----:B------:R-:W-:Y:S01]  /*4940*/  F2FP.SATFINITE.E4M3.F32.PACK_AB_MERGE_C R65, RZ, R65, RZ ;  /* 0x00000041ff41723e */ /* 0x000fe200048070ff */
[----:B------:R-:W-:Y:S01]  /*4950*/  @!P1 STG.E.U8 desc[UR16][R8.64+0x10], R69 ;  /* 0x0000104508009986 */ /* 0x000fe2000c101110 */
[----:B------:R-:W-:Y:S01]  /*4960*/  ISETP.GE.AND P1, PT, R28, 0x1a, PT ;  /* 0x0000001a1c00780c */ /* 0x000fe20003f26270 */
[-C--:B------:R-:W-:Y:S01]  /*4970*/  FMUL R23, R23, R7.reuse ;  /* 0x0000000717177220 */ /* 0x080fe20000400000 */
[C---:B------:R-:W-:Y:S01]  /*4980*/  ISETP.LT.OR P2, PT, R27.reuse, 0x9, !P2 ;  /* 0x000000091b00780c */ /* 0x040fe20005741670 */
[----:B------:R1:W-:Y:S01]  /*4990*/  @!P3 STG.E.U8 desc[UR16][R10.64+0x11], R25 ;  /* 0x000011190a00b986 */ /* 0x0003e2000c101110 */
[----:B------:R-:W-:Y:S01]  /*49a0*/  ISETP.LT.OR P5, PT, R27, 0x1, !P1 ;  /* 0x000000011b00780c */ /* 0x000fe20004fa1670 */
[-C--:B------:R-:W-:Y:S01]  /*49b0*/  FMUL R21, R21, R7.reuse ;  /* 0x0000000715157220 */ /* 0x080fe20000400000 */
[----:B------:R-:W-:Y:S01]  /*49c0*/  ISETP.LT.OR P3, PT, R27, 0x9, !P1 ;  /* 0x000000091b00780c */ /* 0x000fe20004f61670 */
[----:B------:R-:W-:Y:S01]  /*49d0*/  @!P0 STG.E.U8 desc[UR16][R10.64+0x10], R67 ;  /* 0x000010430a008986 */ /* 0x000fe2000c101110 */
[----:B0-----:R-:W-:Y:S01]  /*49e0*/  F2FP.SATFINITE.E4M3.F32.PACK_AB_MERGE_C R15, RZ, R66, RZ ;  /* 0x00000042ff0f723e */ /* 0x001fe200048070ff */
[-C--:B------:R-:W-:Y:S01]  /*49f0*/  FMUL R22, R22, R7.reuse ;  /* 0x0000000716167220 */ /* 0x080fe20000400000 */
[C---:B------:R-:W-:Y:S01]  /*4a00*/  ISETP.GE.AND P0, PT, R28.reuse, 0x21, PT ;  /* 0x000000211c00780c */ /* 0x040fe20003f06270 */
[----:B------:R-:W-:Y:S01]  /*4a10*/  @!P6 STG.E.U8 desc[UR16][R8.64+0x18], R65 ;  /* 0x000018410800e986 */ /* 0x000fe2000c101110 */
[----:B------:R-:W-:Y:S01]  /*4a20*/  ISETP.GE.AND P1, PT, R28, 0x22, PT ;  /* 0x000000221c00780c */ /* 0x000fe20003f26270 */
[-C--:B------:R-:W-:Y:S01]  /*4a30*/  FMUL R19, R19, R7.reuse ;  /* 0x0000000713137220 */ /* 0x080fe20000400000 */
[C---:B------:R-:W-:Y:S01]  /*4a40*/  ISETP.LT.OR P6, PT, R27.reuse, 0x1, !P0 ;  /* 0x000000011b00780c */ /* 0x040fe200047c1670 */
[-C--:B------:R-:W-:Y:S01]  /*4a50*/  FMUL R20, R20, R7.reuse ;  /* 0x0000000714147220 */ /* 0x080fe20000400000 */
[----:B-1----:R-:W-:Y:S01]  /*4a60*/  F2FP.SATFINITE.E4M3.F32.PACK_AB_MERGE_C R25, RZ, R64, RZ ;  /* 0x00000040ff19723e */ /* 0x002fe200048070ff */
[----:B------:R0:W-:Y:S01]  /*4a70*/  @!P5 STG.E.U8 desc[UR16][R8.64+0x19], R15 ;  /* 0x0000190f0800d986 */ /* 0x0001e2000c101110 */
[----:B------:R-:W-:Y:S01]  /*4a80*/  ISETP.LT.OR P5, PT, R27, 0x1, !P1 ;  /* 0x000000011b00780c */ /* 0x000fe20004fa1670 */
[----:B------:R-:W-:Y:S01]  /*4a90*/  FMUL R17, R17, R7 ;  /* 0x0000000711117220 */ /* 0x000fe20000400000 */
[----:B------:R-:W-:Y:S01]  /*4aa0*/  F2FP.SATFINITE.E4M3.F32.PACK_AB_MERGE_C R63, RZ, R63, RZ ;  /* 0x0000003fff3f723e */ /* 0x000fe200048070ff */
[----:B------:R1:W-:Y:S01]  /*4ab0*/  @!P3 STG.E.U8 desc[UR16][R10.64+0x19], R25 ;  /* 0x000019190a00b986 */ /* 0x0003e2000c101110 */
[----:B------:R-:W-:Y:S01]  /*4ac0*/  F2FP.SATFINITE.E4M3.F32.PACK_AB_MERGE_C R61, RZ, R61, RZ ;  /* 0x0000003dff3d723e */ /* 0x000fe200048070ff */
[-C--:B------:R-:W-:Y:S01]  /*4ad0*/  FMUL R18, R18, R7.reuse ;  /* 0x0000000712127220 */ /* 0x080fe20000400000 */
[----:B------:R-:W-:Y:S01]  /*4ae0*/  F2FP.SATFINITE.E4M3.F32.PACK_AB_MERGE_C R29, RZ, R62, RZ ;  /* 0x0000003eff1d723e */ /* 0x000fe200048070ff */
[----:B------:R-:W-:Y:S01]  /*4af0*/  @!P2 STG.E.U8 desc[UR16][R10.64+0x18], R63 ;  /* 0x0000183f0a00a986 */ /* 0x000fe2000c101110 */
[----:B------:R-:W-:Y:S01]  /*4b00*/  ISETP.LT.OR P3, PT, R27, 0x9, !P1 ;  /* 0x000000091b00780c */ /* 0x000fe20004f61670 */
[-C--:B------:R-:W-:Y:S01]  /*4b10*/  FMUL R13, R13, R7.reuse ;  /* 0x000000070d0d7220 */ /* 0x080fe20000400000 */
[----:B------:R-:W-:Y:S01]  /*4b20*/  ISETP.GE.AND P2, PT, R28, 0x29, PT ;  /* 0x000000291c00780c */ /* 0x000fe20003f46270 */
[----:B------:R-:W-:Y:S01]  /*4b30*/  @!P6 STG.E.U8 desc[UR16][R8.64+0x20], R61 ;  /* 0x0000203d0800e986 */ /* 0x000fe2000c101110 */
[C---:B------:R-:W-:Y:S01]  /*4b40*/  ISETP.LT.OR P0, PT, R27.reuse, 0x9, !P0 ;  /* 0x000000091b00780c */ /* 0x040fe20004701670 */
[----:B------:R-:W-:Y:S01]  /*4b50*/  FMUL R16, R16, R7 ;  /* 0x0000000710107220 */ /* 0x000fe20000400000 */
[----:B------:R-:W-:Y:S01]  /*4b60*/  ISETP.GE.AND P1, PT, R28, 0x2a, PT ;  /* 0x0000002a1c00780c */ /* 0x000fe20003f26270 */
[----:B------:R-:W-:Y:S01]  /*4b70*/  @!P5 STG.E.U8 desc[UR16][R8.64+0x21], R29 ;  /* 0x0000211d0800d986 */ /* 0x000fe2000c101110 */
[----:B------:R-:W-:-:S02]  /*4b80*/  ISETP.LT.OR P6, PT, R27, 0x1, !P2 ;  /* 0x000000011b00780c */ /* 0x000fc400057c1670 */
[C---:B------:R-:W-:Y:S02]  /*4b90*/  ISETP.LT.OR P5, PT, R27.reuse, 0x1, !P1 ;  /* 0x000000011b00780c */ /* 0x040fe40004fa1670 */
[----:B------:R-:W-:Y:S02]  /*4ba0*/  F2FP.SATFINITE.E4M3.F32.PACK_AB_MERGE_C R59, RZ, R59, RZ ;  /* 0x0000003bff3b723e */ /* 0x000fe400048070ff */
[----:B0-----:R-:W-:Y:S02]  /*4bb0*/  F2FP.SATFINITE.E4M3.F32.PACK_AB_MERGE_C R15, RZ, R60, RZ ;  /* 0x0000003cff0f723e */ /* 0x001fe400048070ff */
[----:B------:R-:W-:Y:S01]  /*4bc0*/  F2FP.SATFINITE.E4M3.F32.PACK_AB_MERGE_C R57, RZ, R57, RZ ;  /* 0x00000039ff39723e */ /* 0x000fe200048070ff */
[----:B------:R-:W-:Y:S01]  /*4bd0*/  @!P0 STG.E.U8 desc[UR16][R10.64+0x20], R59 ;  /* 0x0000203b0a008986 */ /* 0x000fe2000c101110 */
[----:B-1----:R-:W-:Y:S02]  /*4be0*/  F2FP.SATFINITE.E4M3.F32.PACK_AB_MERGE_C R25, RZ, R58, RZ ;  /* 0x0000003aff19723e */ /* 0x002fe400048070ff */
[C---:B------:R-:W-:Y:S01]  /*4bf0*/  ISETP.LT.OR P1, PT, R27.reuse, 0x9, !P1 ;  /* 0x000000091b00780c */ /* 0x040fe20004f21670 */
[----:B------:R0:W-:Y:S01]  /*4c00*/  @!P3 STG.E.U8 desc[UR16][R10.64+0x21], R15 ;  /* 0x0000210f0a00b986 */ /* 0x0001e2000c101110 */
[----:B------:R-:W-:-:S02]  /*4c10*/  ISETP.LT.OR P2, PT, R27, 0x9, !P2 ;  /* 0x000000091b00780c */ /* 0x000fc40005741670 */
[C---:B------:R-:W-:Y:S01]  /*4c20*/  ISETP.GE.AND P3, PT, R28.reuse, 0x31, PT ;  /* 0x000000311c00780c */ /* 0x040fe20003f66270 */
[----:B------:R-:W-:Y:S01]  /*4c30*/  @!P6 STG.E.U8 desc[UR16][R8.64+0x28], R57 ;  /* 0x000028390800e986 */ /* 0x000fe2000c101110 */
[----:B------:R-:W-:Y:S02]  /*4c40*/  ISETP.GE.AND P0, PT, R28, 0x32, PT ;  /* 0x000000321c00780c */ /* 0x000fe40003f06270 */
[----:B------:R-:W-:Y:S01]  /*4c50*/  F2FP.SATFINITE.E4M3.F32.PACK_AB_MERGE_C R23, RZ, R23, RZ ;  /* 0x00000017ff17723e */ /* 0x000fe200048070ff */
[----:B------:R1:W-:Y:S01]  /*4c60*/  @!P5 STG.E.U8 desc[UR16][R8.64+0x29], R25 ;  /* 0x000029190800d986 */ /* 0x0003e2000c101110 */
[C---:B------:R-:W-:Y:S02]  /*4c70*/  ISETP.LT.OR P5, PT, R27.reuse, 0x1, !P3 ;  /* 0x000000011b00780c */ /* 0x040fe40005fa1670 */
[----:B------:R-:W-:Y:S02]  /*4c80*/  ISETP.LT.OR P6, PT, R27, 0x1, !P0 ;  /* 0x000000011b00780c */ /* 0x000fe400047c1670 */
[----:B0-----:R-:W-:Y:S01]  /*4c90*/  F2FP.SATFINITE.E4M3.F32.PACK_AB_MERGE_C R15, RZ, R56, RZ ;  /* 0x00000038ff0f723e */ /* 0x001fe200048070ff */
[----:B------:R-:W-:Y:S01]  /*4ca0*/  @!P2 STG.E.U8 desc[UR16][R10.64+0x28], R23 ;  /* 0x000028170a00a986 */ /* 0x000fe2000c101110 */
[----:B------:R-:W-:-:S02]  /*4cb0*/  F2FP.SATFINITE.E4M3.F32.PACK_AB_MERGE_C R21, RZ, R21, RZ ;  /* 0x00000015ff15723e */ /* 0x000fc400048070ff */
[C---:B------:R-:W-:Y:S01]  /*4cc0*/  ISETP.GE.AND P2, PT, R28.reuse, 0x3a, PT ;  /* 0x0000003a1c00780c */ /* 0x040fe20003f46270 */
[----:B------:R0:W-:Y:S01]  /*4cd0*/  @!P1 STG.E.U8 desc[UR16][R10.64+0x29], R15 ;  /* 0x0000290f0a009986 */ /* 0x0001e2000c101110 */
[C---:B------:R-:W-:Y:S02]  /*4ce0*/  ISETP.LT.OR P1, PT, R27.reuse, 0x9, !P3 ;  /* 0x000000091b00780c */ /* 0x040fe40005f21670 */
[----:B-1----:R-:W-:Y:S01]  /*4cf0*/  F2FP.SATFINITE.E4M3.F32.PACK_AB_MERGE_C R25, RZ, R22, RZ ;  /* 0x00000016ff19723e */ /* 0x002fe200048070ff */
[----:B------:R1:W-:Y:S01]  /*4d00*/  @!P5 STG.E.U8 desc[UR16][R8.64+0x30], R21 ;  /* 0x000030150800d986 */ /* 0x0003e2000c101110 */
[----:B------:R-:W-:Y:S02]  /*4d10*/  ISETP.GE.AND P3, PT, R28, 0x39, PT ;  /* 0x000000391c00780c */ /* 0x000fe40003f66270 */
[C---:B------:R-:W-:Y:S01]  /*4d20*/  ISETP.LT.OR P0, PT, R27.reuse, 0x9, !P0 ;  /* 0x000000091b00780c */ /* 0x040fe20004701670 */
[----:B------:R2:W-:Y:S01]  /*4d30*/  @!P6 STG.E.U8 desc[UR16][R8.64+0x31], R25 ;  /* 0x000031190800e986 */ /* 0x0005e2000c101110 */
[----:B------:R-:W-:-:S02]  /*4d40*/  ISETP.LT.OR P5, PT, R27, 0x1, !P3 ;  /* 0x000000011b00780c */ /* 0x000fc40005fa1670 */
[C---:B------:R-:W-:Y:S02]  /*4d50*/  ISETP.LT.OR P6, PT, R27.reuse, 0x1, !P2 ;  /* 0x000000011b00780c */ /* 0x040fe400057c1670 */
[C---:B------:R-:W-:Y:S02]  /*4d60*/  ISETP.LT.OR P3, PT, R27.reuse, 0x9, !P3 ;  /* 0x000000091b00780c */ /* 0x040fe40005f61670 */
[----:B------:R-:W-:Y:S02]  /*4d70*/  ISETP.LT.OR P2, PT, R27, 0x9, !P2 ;  /* 0x000000091b00780c */ /* 0x000fe40005741670 */
[----:B------:R-:W-:Y:S02]  /*4d80*/  F2FP.SATFINITE.E4M3.F32.PACK_AB_MERGE_C R19, RZ, R19, RZ ;  /* 0x00000013ff13723e */ /* 0x000fe400048070ff */
[----:B0-----:R-:W-:Y:S02]  /*4d90*/  F2FP.SATFINITE.E4M3.F32.PACK_AB_MERGE_C R15, RZ, R20, RZ ;  /* 0x00000014ff0f723e */ /* 0x001fe400048070ff */
[----:B------:R-:W-:Y:S01]  /*4da0*/  F2FP.SATFINITE.E4M3.F32.PACK_AB_MERGE_C R17, RZ, R17, RZ ;  /* 0x00000011ff11723e */ /* 0x000fe200048070ff */
[----:B------:R2:W-:Y:S01]  /*4db0*/  @!P1 STG.E.U8 desc[UR16][R10.64+0x30], R19 ;  /* 0x000030130a009986 */ /* 0x0005e2000c101110 */
[----:B-1----:R-:W-:-:S02]  /*4dc0*/  F2FP.SATFINITE.E4M3.F32.PACK_AB_MERGE_C R21, RZ, R18, RZ ;  /* 0x00000012ff15723e */ /* 0x002fc400048070ff */
[----:B------:R-:W-:Y:S01]  /*4dd0*/  F2FP.SATFINITE.E4M3.F32.PACK_AB_MERGE_C R13, RZ, R13, RZ ;  /* 0x0000000dff0d723e */ /* 0x000fe200048070ff */
[----:B------:R2:W-:Y:S01]  /*4de0*/  @!P0 STG.E.U8 desc[UR16][R10.64+0x31], R15 ;  /* 0x0000310f0a008986 */ /* 0x0005e2000c101110 */
[----:B------:R-:W-:-:S03]  /*4df0*/  F2FP.SATFINITE.E4M3.F32.PACK_AB_MERGE_C R23, RZ, R16, RZ ;  /* 0x00000010ff17723e */ /* 0x000fc600048070ff */
[----:B------:R2:W-:Y:S04]  /*4e00*/  @!P5 STG.E.U8 desc[UR16][R8.64+0x38], R17 ;  /* 0x000038110800d986 */ /* 0x0005e8000c101110 */
[----:B------:R2:W-:Y:S04]  /*4e10*/  @!P6 STG.E.U8 desc[UR16][R8.64+0x39], R21 ;  /* 0x000039150800e986 */ /* 0x0005e8000c101110 */
[----:B------:R2:W-:Y:S04]  /*4e20*/  @!P3 STG.E.U8 desc[UR16][R10.64+0x38], R13 ;  /* 0x0000380d0a00b986 */ /* 0x0005e8000c101110 */
[----:B------:R2:W-:Y:S02]  /*4e30*/  @!P2 STG.E.U8 desc[UR16][R10.64+0x39], R23 ;  /* 0x000039170a00a986 */ /* 0x0005e4000c101110 */
.L_x_103:
[----:B------:R-:W-:Y:S05]  /*4e40*/  BSYNC B0 ;  /* 0x0000000000007941 */ /* 0x000fea0003800000 */
.L_x_37:
[----:B------:R-:W-:Y:S01]  /*4e50*/  ULDC UR6, c[0x0][0xc] ;  /* 0x0000030000067ab9 */ /* 0x000fe20000000800 */
[----:B------:R-:W-:Y:S01]  /*4e60*/  ULDC UR7, c[0x0][0x10] ;  /* 0x0000040000077ab9 */ /* 0x000fe20000000800 */
[----:B0-23--:R-:W0:Y:S01]  /*4e70*/  LDC R9, c[0x0][0x14] ;  /* 0x00000500ff097b82 */ /* 0x00de220000000800 */
[----:B------:R-:W-:Y:S01]  /*4e80*/  UIMAD.WIDE.U32 UR6, UR6, UR7, URZ ;  /* 0x00000007060672a5 */ /* 0x000fe2000f8e003f */
[----:B-----5:R-:W-:Y:S01]  /*4e90*/  PRMT R8, RZ, 0x7610, R8 ;  /* 0x00007610ff087816 */ /* 0x020fe20000000008 */
[----:B------:R-:W-:Y:S02]  /*4ea0*/  IMAD.MOV.U32 R15, RZ, RZ, -0x1 ;  /* 0xffffffffff0f7424 */ /* 0x000fe400078e00ff */
[----:B------:R-:W-:Y:S02]  /*4eb0*/  IMAD.MOV.U32 R73, RZ, RZ, -0x1 ;  /* 0xffffffffff497424 */ /* 0x000fe400078e00ff */
[----:B0-----:R-:W-:-:S04]  /*4ec0*/  IMAD.WIDE.U32 R4, R9, UR6, R4 ;  /* 0x0000000609047c25 */ /* 0x001fc8000f8e0004 */
[----:B------:R-:W-:Y:S01]  /*4ed0*/  IMAD R9, R9, UR7, RZ ;  /* 0x0000000709097c24 */ /* 0x000fe2000f8e02ff */
[----:B------:R-:W-:Y:S02]  /*4ee0*/  ULDC.64 UR6, c[0x0][0x650] ;  /* 0x0001940000067ab9 */ /* 0x000fe40000000a00 */
[----:B------:R-:W-:Y:S01]  /*4ef0*/  ISETP.GE.U32.AND P0, PT, R4, UR6, PT ;  /* 0x0000000604007c0c */ /* 0x000fe2000bf06070 */
[----:B------:R-:W-:-:S05]  /*4f00*/  IMAD.IADD R5, R5, 0x1, R9 ;  /* 0x0000000105057824 */ /* 0x000fca00078e0209 */
[----:B------:R-:W-:-:S13]  /*4f10*/  ISETP.GE.U32.AND.EX P0, PT, R5, UR7, PT, P0 ;  /* 0x0000000705007c0c */ /* 0x000fda000bf06100 */
[----:B------:R-:W-:Y:S05]  /*4f20*/  @P0 BRA `(.L_x_104) ;  /* 0x0000000400600947 */ /* 0x000fea0003800000 */
[----:B------:R-:W0:Y:S01]  /*4f30*/  S2R R22, SR_CTAID.X ;  /* 0x0000000000167919 */ /* 0x000e220000002500 */
[----:B------:R-:W2:Y:S01]  /*4f40*/  LDC.64 R16, c[0x0][0x628] ;  /* 0x00018a00ff107b82 */ /* 0x000ea20000000a00 */
[----:B------:R-:W-:Y:S01]  /*4f50*/  ULDC UR6, c[0x0][0x150] ;  /* 0x0000540000067ab9 */ /* 0x000fe20000000800 */
[----:B------:R-:W-:Y:S01]  /*4f60*/  IMAD.MOV.U32 R14, RZ, RZ, R4 ;  /* 0x000000ffff0e7224 */ /* 0x000fe200078e0004 */
[----:B-1--4-:R-:W1:Y:S01]  /*4f70*/  S2R R24, SR_CTAID.Y ;  /* 0x0000000000187919 */ /* 0x012e620000002600 */
[----:B------:R-:W-:-:S04]  /*4f80*/  IMAD.MOV.U32 R15, RZ, RZ, R5 ;  /* 0x000000ffff0f7224 */ /* 0x000fc800078e0005 */
[----:B------:R-:W3:Y:S08]  /*4f90*/  LDC R25, c[0x0][0x144] ;  /* 0x00005100ff197b82 */ /* 0x000ef00000000800 */
[----:B------:R-:W4:Y:S08]  /*4fa0*/  LDC R18, c[0x0][0x630] ;  /* 0x00018c00ff127b82 */ /* 0x000f300000000800 */
[----:B------:R-:W1:Y:S01]  /*4fb0*/  LDC.64 R20, c[0x0][0x620] ;  /* 0x00018800ff147b82 */ /* 0x000e620000000a00 */
[----:B--2---:R-:W-:-:S04]  /*4fc0*/  ISETP.NE.U32.AND P0, PT, R16, RZ, PT ;  /* 0x000000ff1000720c */ /* 0x004fc80003f05070 */
[----:B------:R-:W-:Y:S02]  /*4fd0*/  ISETP.NE.AND.EX P0, PT, R17, RZ, PT, P0 ;  /* 0x000000ff1100720c */ /* 0x000fe40003f05300 */
[----:B0-----:R-:W-:-:S05]  /*4fe0*/  I2FP.F32.U32 R8, R22 ;  /* 0x0000001600087245 */ /* 0x001fca0000201000 */
[----:B------:R-:W-:-:S04]  /*4ff0*/  FMUL R8, R8, UR6 ;  /* 0x0000000608087c20 */ /* 0x000fc80008400000 */
[----:B------:R0:W2:Y:S02]  /*5000*/  F2I.U32.TRUNC.NTZ R23, R8 ;  /* 0x0000000800177305 */ /* 0x0000a4000020f000 */
[----:B---34-:R-:W-:Y:S05]  /*5010*/  @!P0 BRA `(.L_x_105) ;  /* 0x0000000000288947 */ /* 0x018fea0003800000 */
[----:B------:R-:W3:Y:S02]  /*5020*/  LDC R9, c[0x0][0x634] ;  /* 0x00018d00ff097b82 */ /* 0x000ee40000000800 */
[----:B---3--:R-:W-:-:S05]  /*5030*/  IADD3 R13, P0, R4, R9, RZ ;  /* 0x00000009040d7210 */ /* 0x008fca0007f1e0ff */
[----:B------:R-:W-:-:S04]  /*5040*/  IMAD.X R19, RZ, RZ, R5, P0 ;  /* 0x000000ffff137224 */ /* 0x000fc800000e0605 */
[----:B0-----:R-:W-:-:S04]  /*5050*/  IMAD.WIDE.U32 R8, R19, R16, RZ ;  /* 0x0000001013087225 */ /* 0x001fc800078e00ff */
[----:B------:R-:W-:-:S04]  /*5060*/  IMAD.WIDE.U32 R10, P0, R13, R17, R8 ;  /* 0x000000110d0a7225 */ /* 0x000fc80007800008 */
[----:B------:R-:W-:-:S04]  /*5070*/  IMAD.WIDE.U32 R8, R13, R16, RZ ;  /* 0x000000100d087225 */ /* 0x000fc800078e00ff */
[----:B------:R-:W-:Y:S01]  /*5080*/  IMAD.X R15, RZ, RZ, RZ, P0 ;  /* 0x000000ffff0f7224 */ /* 0x000fe200000e06ff */
[----:B------:R-:W-:Y:S01]  /*5090*/  IADD3 RZ, P0, R9, R10, RZ ;  /* 0x0000000a09ff7210 */ /* 0x000fe20007f1e0ff */
[----:B------:R-:W-:-:S04]  /*50a0*/  IMAD.MOV.U32 R14, RZ, RZ, R11 ;  /* 0x000000ffff0e7224 */ /* 0x000fc800078e000b */
[----:B------:R-:W-:-:S08]  /*50b0*/  IMAD.WIDE.U32.X R14, R19, R17, R14, P0 ;  /* 0x00000011130e7225 */ /* 0x000fd000000e040e */
.L_x_105:
[----:B------:R-:W3:Y:S01]  /*50c0*/  LDC.64 R30, c[0x0][0x640] ;  /* 0x00019000ff1e7b82 */ /* 0x000ee20000000a00 */
[-C--:B------:R-:W-:Y:S01]  /*50d0*/  SHF.R.U64 R73, R14, R18.reuse, R15 ;  /* 0x000000120e497219 */ /* 0x080fe2000000120f */
[----:B--2---:R-:W-:Y:S01]  /*50e0*/  IMAD.MOV R23, RZ, RZ, -R23 ;  /* 0x000000ffff177224 */ /* 0x004fe200078e0a17 */
[----:B0-----:R-:W-:Y:S01]  /*50f0*/  SHF.R.U32.HI R8, RZ, R18, R15 ;  /* 0x00000012ff087219 */ /* 0x001fe2000001160f */
[----:B------:R-:W-:Y:S01]  /*5100*/  ULDC UR6, c[0x0][0x154] ;  /* 0x0000550000067ab9 */ /* 0x000fe20000000800 */
[----:B------:R-:W-:Y:S01]  /*5110*/  IADD3 R11, P0, RZ, -R73, RZ ;  /* 0x80000049ff0b7210 */ /* 0x000fe20007f1e0ff */
[----:B------:R-:W-:Y:S02]  /*5120*/  IMAD R23, R25, R23, R22 ;  /* 0x0000001719177224 */ /* 0x000fe400078e0216 */
[----:B------:R-:W0:Y:S01]  /*5130*/  LDC R14, c[0x0][0x618] ;  /* 0x00018600ff0e7b82 */ /* 0x000e220000000800 */
[----:B------:R-:W-:Y:S02]  /*5140*/  IMAD.MOV.U32 R13, RZ, RZ, 0x1 ;  /* 0x00000001ff0d7424 */ /* 0x000fe400078e00ff */
[----:B------:R-:W-:-:S04]  /*5150*/  IMAD.X R9, RZ, RZ, ~R8, P0 ;  /* 0x000000ffff097224 */ /* 0x000fc800000e0e08 */
[-C--:B-1----:R-:W-:Y:S01]  /*5160*/  IMAD R10, R9, R20.reuse, RZ ;  /* 0x00000014090a7224 */ /* 0x082fe200078e02ff */
[----:B------:R-:W1:Y:S01]  /*5170*/  LDC R26, c[0x0][0x608] ;  /* 0x00018200ff1a7b82 */ /* 0x000e620000000800 */
[----:B------:R-:W-:-:S04]  /*5180*/  IMAD.WIDE.U32 R8, R11, R20, R4 ;  /* 0x000000140b087225 */ /* 0x000fc800078e0004 */
[----:B------:R-:W-:Y:S01]  /*5190*/  IMAD R11, R11, R21, R10 ;  /* 0x000000150b0b7224 */ /* 0x000fe200078e020a */
[----:B------:R-:W-:Y:S02]  /*51a0*/  I2FP.F32.U32 R10, R24 ;  /* 0x00000018000a7245 */ /* 0x000fe40000201000 */
[----:B------:R-:W2:Y:S01]  /*51b0*/  LDC R28, c[0x0][0x658] ;  /* 0x00019600ff1c7b82 */ /* 0x000ea20000000800 */
[----:B------:R-:W-:Y:S01]  /*51c0*/  IMAD.IADD R9, R9, 0x1, R11 ;  /* 0x0000000109097824 */ /* 0x000fe200078e020b */
[----:B---3--:R-:W-:Y:S01]  /*51d0*/  ISETP.NE.U32.AND P0, PT, R30, RZ, PT ;  /* 0x000000ff1e00720c */ /* 0x008fe20003f05070 */
[----:B------:R-:W-:Y:S01]  /*51e0*/  FMUL R10, R10, UR6 ;  /* 0x000000060a0a7c20 */ /* 0x000fe20008400000 */
[----:B------:R-:W-:Y:S02]  /*51f0*/  IMAD.MOV.U32 R11, RZ, RZ, -0x1 ;  /* 0xffffffffff0b7424 */ /* 0x000fe400078e00ff */
[----:B------:R-:W-:Y:S01]  /*5200*/  ISETP.NE.AND.EX P0, PT, R31, RZ, PT, P0 ;  /* 0x000000ff1f00720c */ /* 0x000fe20003f05300 */
[----:B------:R3:W4:Y:S01]  /*5210*/  F2I.U32.TRUNC.NTZ R19, R10 ;  /* 0x0000000a00137305 */ /* 0x000722000020f000 */
[----:B------:R-:W3:Y:S01]  /*5220*/  LDC R21, c[0x0][0x148] ;  /* 0x00005200ff157b82 */ /* 0x000ee20000000800 */
[----:B0-----:R-:W-:-:S02]  /*5230*/  SHF.R.U64 R18, R8, R14, R9 ;  /* 0x0000000e08127219 */ /* 0x001fc40000001209 */
[----:B------:R-:W-:-:S05]  /*5240*/  SHF.R.U32.HI R9, RZ, R14, R9 ;  /* 0x0000000eff097219 */ /* 0x000fca0000011609 */
[----:B------:R-:W0:Y:S01]  /*5250*/  LDC R22, c[0x0][0x600] ;  /* 0x00018000ff167b82 */ /* 0x000e220000000800 */
[-CC-:B-1----:R-:W-:Y:S02]  /*5260*/  SHF.R.U64 R16, R18, R26.reuse, R9.reuse ;  /* 0x0000001a12107219 */ /* 0x182fe40000001209 */
[----:B------:R-:W-:-:S05]  /*5270*/  SHF.R.U32.HI R9, RZ, R26, R9 ;  /* 0x0000001aff097219 */ /* 0x000fca0000011609 */
[----:B------:R-:W1:Y:S01]  /*5280*/  LDC R27, c[0x0][0x648] ;  /* 0x00019200ff1b7b82 */ /* 0x000e620000000800 */
[-CC-:B--2---:R-:W-:Y:S02]  /*5290*/  SHF.R.U64 R20, R16, R28.reuse, R9.reuse ;  /* 0x0000001c10147219 */ /* 0x184fe40000001209 */
[-C--:B------:R-:W-:Y:S02]  /*52a0*/  SHF.L.U32 R11, R11, R28.reuse, RZ ;  /* 0x0000001c0b0b7219 */ /* 0x080fe400000006ff */
[-C--:B------:R-:W-:Y:S01]  /*52b0*/  SHF.R.U32.HI R9, RZ, R28.reuse, R9 ;  /* 0x0000001cff097219 */ /* 0x080fe20000011609 */
[----:B------:R-:W-:Y:S01]  /*52c0*/  IMAD.MOV.U32 R8, RZ, RZ, R20 ;  /* 0x000000ffff087224 */ /* 0x000fe200078e0014 */
[----:B------:R-:W-:Y:S01]  /*52d0*/  SHF.L.U32 R26, R13, R28, RZ ;  /* 0x0000001c0d1a7219 */ /* 0x000fe200000006ff */
[----:B------:R-:W2:Y:S01]  /*52e0*/  LDC R29, c[0x0][0x638] ;  /* 0x00018e00ff1d7b82 */ /* 0x000ea20000000800 */
[----:B------:R-:W-:-:S07]  /*52f0*/  LOP3.LUT R25, RZ, R11, RZ, 0x33, !PT ;  /* 0x0000000bff197212 */ /* 0x000fce00078e33ff */
[----:B------:R-:W0:Y:S01]  /*5300*/  LDC R32, c[0x0][0x610] ;  /* 0x00018400ff207b82 */ /* 0x000e220000000800 */
[----:B----4-:R-:W-:Y:S05]  /*5310*/  @!P0 BRA `(.L_x_106) ;  /* 0x0000000000288947 */ /* 0x010fea0003800000 */
[----:B------:R-:W4:Y:S02]  /*5320*/  LDC R13, c[0x0][0x64c] ;  /* 0x00019300ff0d7b82 */ /* 0x000f240000000800 */
[----:B----4-:R-:W-:-:S05]  /*5330*/  IADD3 R13, P0, R20, R13, RZ ;  /* 0x0000000d140d7210 */ /* 0x010fca0007f1e0ff */
[----:B------:R-:W-:-:S04]  /*5340*/  IMAD.X R17, RZ, RZ, R9, P0 ;  /* 0x000000ffff117224 */ /* 0x000fc800000e0609 */
[----:B------:R-:W-:-:S04]  /*5350*/  IMAD.WIDE.U32 R8, R17, R30, RZ ;  /* 0x0000001e11087225 */ /* 0x000fc800078e00ff */
[----:B---3--:R-:W-:-:S04]  /*5360*/  IMAD.WIDE.U32 R10, P0, R13, R31, R8 ;  /* 0x0000001f0d0a7225 */ /* 0x008fc80007800008 */
[----:B------:R-:W-:-:S04]  /*5370*/  IMAD.WIDE.U32 R8, R13, R30, RZ ;  /* 0x0000001e0d087225 */ /* 0x000fc800078e00ff */
[----:B------:R-:W-:Y:S01]  /*5380*/  IMAD.X R15, RZ, RZ, RZ, P0 ;  /* 0x000000ffff0f7224 */ /* 0x000fe200000e06ff */
[----:B------:R-:W-:Y:S01]  /*5390*/  IADD3 RZ, P0, R9, R10, RZ ;  /* 0x0000000a09ff7210 */ /* 0x000fe20007f1e0ff */
[----:B------:R-:W-:-:S04]  /*53a0*/  IMAD.MOV.U32 R14, RZ, RZ, R11 ;  /* 0x000000ffff0e7224 */ /* 0x000fc800078e000b */
[----:B------:R-:W-:-:S08]  /*53b0*/  IMAD.WIDE.U32.X R8, R17, R31, R14, P0 ;  /* 0x0000001f11087225 */ /* 0x000fd000000e040e */
.L_x_106:
[----:B-1----:R-:W-:Y:S01]  /*53c0*/  SHF.R.U64 R8, R8, R27, R9 ;  /* 0x0000001b08087219 */ /* 0x002fe20000001209 */
[----:B0-----:R-:W-:Y:S01]  /*53d0*/  VIADD R13, R22, 0xffffffff ;  /* 0xffffffff160d7836 */ /* 0x001fe20000000000 */
[----:B------:R-:W-:Y:S01]  /*53e0*/  LOP3.LUT R11, R16, R25, RZ, 0xc0, !PT ;  /* 0x00000019100b7212 */ /* 0x000fe200078ec0ff */
[----:B------:R-:W-:Y:S02]  /*53f0*/  IMAD.MOV R19, RZ, RZ, -R19 ;  /* 0x000000ffff137224 */ /* 0x000fe400078e0a13 */
[----:B------:R-:W-:Y:S02]  /*5400*/  IMAD.MOV R9, RZ, RZ, -R8 ;  /* 0x000000ffff097224 */ /* 0x000fe400078e0a08 */
[----:B------:R-:W-:Y:S01]  /*5410*/  IMAD R26, R26, R8, R11 ;  /* 0x000000081a1a7224 */ /* 0x000fe200078e020b */
[----:B------:R-:W-:Y:S01]  /*5420*/  LOP3.LUT R11, R18, R13, RZ, 0xc0, !PT ;  /* 0x0000000d120b7212 */ /* 0x000fe200078ec0ff */
[----:B---3--:R-:W-:Y:S02]  /*5430*/  @P4 IMAD R23, R21, R19, R24 ;  /* 0x0000001315174224 */ /* 0x008fe400078e0218 */
[----:B--2---:R-:W-:-:S02]  /*5440*/  IMAD R8, R9, R29, R20 ;  /* 0x0000001d09087224 */ /* 0x004fc400078e0214 */
[----:B------:R-:W-:Y:S02]  /*5450*/  IMAD R26, R26, R32, R23 ;  /* 0x000000201a1a7224 */ /* 0x000fe400078e0217 */
[----:B------:R-:W-:Y:S02]  /*5460*/  IMAD R9, R8, R22, R11 ;  /* 0x0000001608097224 */ /* 0x000fe400078e020b */
[----:B------:R-:W-:-:S03]  /*5470*/  IMAD.MOV.U32 R10, RZ, RZ, 0x1 ;  /* 0x00000001ff0a7424 */ /* 0x000fc600078e00ff */
[----:B------:R-:W-:Y:S02]  /*5480*/  SEL R15, R9, R26, !P4 ;  /* 0x0000001a090f7207 */ /* 0x000fe40006000000 */
[----:B------:R-:W-:Y:S02]  /*5490*/  PRMT R8, R10, 0x7610, R8 ;  /* 0x000076100a087816 */ /* 0x000fe40000000008 */
[----:B------:R-:W-:-:S07]  /*54a0*/  SEL R26, R26, R9, !P4 ;  /* 0x000000091a1a7207 */ /* 0x000fce0006000000 */
.L_x_104:
[----:B------:R-:W-:Y:S01]  /*54b0*/  LOP3.LUT P0, RZ, R8, 0xff, RZ, 0xc0, !PT ;  /* 0x000000ff08ff7812 */ /* 0x000fe2000780c0ff */
[----:B------:R-:W-:-:S12]  /*54c0*/  IMAD.MOV.U32 R71, RZ, RZ, R26 ;  /* 0x000000ffff477224 */ /* 0x000fd800078e001a */
[----:B------:R-:W-:Y:S05]  /*54d0*/  @P0 BRA `(.L_x_107) ;  /* 0xffffffbc00300947 */ /* 0x000fea000383ffff */
[----:B------:R-:W-:Y:S05]  /*54e0*/  EXIT ;  /* 0x000000000000794d */ /* 0x000fea0003800000 */
.L_x_7:
[----:B0-----:R-:W-:Y:S01]  /*54f0*/  ULDC.64 UR4, c[0x0][0x650] ;  /* 0x0001940000047ab9 */ /* 0x001fe20000000a00 */
        /* <DEDUP_REMOVED lines=25> */
.L_x_109:
[----:B------:R-:W0:Y:S01]  /*5690*/  LDC.64 R28, c[0x0][0x640] ;  /* 0x00019000ff1c7b82 */ /* 0x000e220000000a00 */
[-CC-:B------:R-:W-:Y:S01]  /*56a0*/  SHF.R.U64 R21, R16, R6.reuse, R17.reuse ;  /* 0x0000000610157219 */ /* 0x180fe20000001211 */
[----:B------:R-:W-:Y:S01]  /*56b0*/  IMAD.MOV.U32 R31, RZ, RZ, 0x1 ;  /* 0x00000001ff1f7424 */ /* 0x000fe200078e00ff */
[----:B------:R-:W-:Y:S02]  /*56c0*/  SHF.R.U32.HI R3, RZ, R6, R17 ;  /* 0x00000006ff037219 */ /* 0x000fe40000011611 */
[----:B------:R-:W-:-:S03]  /*56d0*/  IADD3 R15, P0, RZ, -R21, RZ ;  /* 0x80000015ff0f7210 */ /* 0x000fc60007f1e0ff */
[----:B------:R-:W1:Y:S02]  /*56e0*/  LDC R14, c[0x0][0x618] ;  /* 0x00018600ff0e7b82 */ /* 0x000e640000000800 */
[----:B------:R-:W-:Y:S02]  /*56f0*/  IMAD.X R3, RZ, RZ, ~R3, P0 ;  /* 0x000000ffff037224 */ /* 0x000fe400000e0e03 */
[----:B------:R-:W-:-:S04]  /*5700*/  IMAD.WIDE.U32 R12, R15, R22, R4 ;  /* 0x000000160f0c7225 */ /* 0x000fc800078e0004 */
[----:B------:R-:W2:Y:S01]  /*5710*/  LDC R16, c[0x0][0x608] ;  /* 0x00018200ff107b82 */ /* 0x000ea20000000800 */
[----:B------:R-:W-:-:S04]  /*5720*/  IMAD R6, R3, R22, RZ ;  /* 0x0000001603067224 */ /* 0x000fc800078e02ff */
[----:B------:R-:W-:-:S03]  /*5730*/  IMAD R3, R15, R23, R6 ;  /* 0x000000170f037224 */ /* 0x000fc600078e0206 */
[----:B------:R-:W3:Y:S01]  /*5740*/  LDC R26, c[0x0][0x658] ;  /* 0x00019600ff1a7b82 */ /* 0x000ee20000000800 */
[----:B------:R-:W-:Y:S01]  /*5750*/  IMAD.IADD R3, R13, 0x1, R3 ;  /* 0x000000010d037824 */ /* 0x000fe200078e0203 */
[----:B0-----:R-:W-:Y:S01]  /*5760*/  ISETP.NE.U32.AND P0, PT, R28, RZ, PT ;  /* 0x000000ff1c00720c */ /* 0x001fe20003f05070 */
[----:B------:R-:W-:-:S03]  /*5770*/  IMAD.MOV.U32 R13, RZ, RZ, -0x1 ;  /* 0xffffffffff0d7424 */ /* 0x000fc600078e00ff */
        /* <DEDUP_REMOVED lines=25> */
.L_x_110:
[----:B-1----:R-:W-:Y:S01]  /*5910*/  SHF.R.U64 R6, R12, R25, R13 ;  /* 0x000000190c067219 */ /* 0x002fe2000000120d */
[----:B0-----:R-:W-:Y:S01]  /*5920*/  VIADD R13, R24, 0xffffffff ;  /* 0xffffffff180d7836 */ /* 0x001fe20000000000 */
[----:B------:R-:W-:Y:S01]  /*5930*/  SHF.L.U32 R9, R31, R26, RZ ;  /* 0x0000001a1f097219 */ /* 0x000fe200000006ff */
[----:B------:R-:W-:Y:S01]  /*5940*/  @P4 IMAD R10, R11, R20, R8 ;  /* 0x000000140b0a4224 */ /* 0x000fe200078e0208 */
[----:B------:R-:W-:Y:S01]  /*5950*/  LOP3.LUT R3, R22, R33, RZ, 0xc0, !PT ;  /* 0x0000002116037212 */ /* 0x000fe200078ec0ff */
[----:B------:R-:W-:Y:S01]  /*5960*/  IMAD.MOV R12, RZ, RZ, -R6 ;  /* 0x000000ffff0c7224 */ /* 0x000fe200078e0a06 */
[----:B------:R-:W-:Y:S01]  /*5970*/  LOP3.LUT R18, R18, R13, RZ, 0xc0, !PT ;  /* 0x0000000d12127212 */ /* 0x000fe200078ec0ff */
[----:B------:R-:W-:Y:S02]  /*5980*/  IMAD.MOV.U32 R16, RZ, RZ, R21 ;  /* 0x000000ffff107224 */ /* 0x000fe400078e0015 */
[----:B------:R-:W-:Y:S02]  /*5990*/  IMAD R9, R9, R6, R3 ;  /* 0x0000000609097224 */ /* 0x000fe400078e0203 */
[----:B--2---:R-:W-:-:S02]  /*59a0*/  IMAD R3, R12, R27, R23 ;  /* 0x0000001b0c037224 */ /* 0x004fc400078e0217 */
[----:B---3--:R-:W-:Y:S02]  /*59b0*/  IMAD R10, R9, R30, R10 ;  /* 0x0000001e090a7224 */ /* 0x008fe400078e020a */
[----:B------:R-:W-:Y:S02]  /*59c0*/  IMAD.MOV.U32 R6, RZ, RZ, 0x1 ;  /* 0x00000001ff067424 */ /* 0x000fe400078e00ff */
[----:B------:R-:W-:-:S03]  /*59d0*/  IMAD R9, R3, R24, R18 ;  /* 0x0000001803097224 */ /* 0x000fc600078e0212 */
[----:B------:R-:W-:Y:S02]  /*59e0*/  PRMT R3, R6, 0x7610, R3 ;  /* 0x0000761006037816 */ /* 0x000fe40000000003 */
[----:B------:R-:W-:Y:S02]  /*59f0*/  SEL R6, R9, R10, !P4 ;  /* 0x0000000a09067207 */ /* 0x000fe40006000000 */
[----:B------:R-:W-:-:S07]  /*5a00*/  SEL R18, R10, R9, !P4 ;  /* 0x000000090a127207 */ /* 0x000fce0006000000 */
.L_x_108:
[----:B------:R-:W-:-:S08]  /*5a10*/  NOP ;  /* 0x0000000000007918 */ /* 0x000fd00000000000 */
[----:B------:R-:W0:-:S00]  /*5a20*/  USETMAXREG.DEALLOC.CTAPOOL 0x28 ;  /* 0x00000028000079c8 */ /* 0x000e0000080e0500 */
[----:B0-----:R-:W-:-:S13]  /*5a30*/  ISETP.NE.AND P0, PT, R7, RZ, PT ;  /* 0x000000ff0700720c */ /* 0x001fda0003f05270 */
[----:B------:R-:W-:Y:S05]  /*5a40*/  @P0 EXIT ;  /* 0x000000000000094d */ /* 0x000fea0003800000 */
[----:B------:R-:W-:Y:S01]  /*5a50*/  LOP3.LUT P0, RZ, R3, 0xff, RZ, 0xc0, !PT ;  /* 0x000000ff03ff7812 */ /* 0x000fe2000780c0ff */
[----:B------:R-:W-:Y:S02]  /*5a60*/  IMAD.MOV.U32 R3, RZ, RZ, 0x1 ;  /* 0x00000001ff037424 */ /* 0x000fe400078e00ff */
[----:B------:R-:W-:-:S10]  /*5a70*/  IMAD.MOV.U32 R17, RZ, RZ, RZ ;  /* 0x000000ffff117224 */ /* 0x000fd400078e00ff */
[----:B------:R-:W-:Y:S05]  /*5a80*/  @!P0 BRA `(.L_x_111) ;  /* 0x0000000c003c8947 */ /* 0x000fea0003800000 */
[----:B------:R-:W0:Y:S01]  /*5a90*/  LDC R3, c[0x0][0x28c] ;  /* 0x0000a300ff037b82 */ /* 0x000e220000000800 */
[----:B------:R-:W1:Y:S01]  /*5aa0*/  S2R R12, SR_CgaCtaId ;  /* 0x00000000000c7919 */ /* 0x000e620000008800 */
[----:B------:R-:W-:Y:S01]  /*5ab0*/  ULDC UR5, c[0x0][0x658] ;  /* 0x0001960000057ab9 */ /* 0x000fe20000000800 */
[----:B------:R-:W-:Y:S01]  /*5ac0*/  UMOV UR7, 0xffffffff ;  /* 0xffffffff00077882 */ /* 0x000fe20000000000 */
[----:B------:R-:W-:Y:S01]  /*5ad0*/  ULDC UR6, c[0x0][0xc] ;  /* 0x0000030000067ab9 */ /* 0x000fe20000000800 */
[----:B------:R-:W-:Y:S01]  /*5ae0*/  USHF.L.U32 UR8, UR7, UR5, URZ ;  /* 0x0000000507087299 */ /* 0x000fe2000800063f */
[----:B------:R-:W-:Y:S01]  /*5af0*/  BSSY B0, `(.L_x_111) ;  /* 0x00000c8000007945 */ /* 0x000fe20003800000 */
[----:B------:R-:W-:Y:S01]  /*5b00*/  UMOV UR9, 0x1 ;  /* 0x0000000100097882 */ /* 0x000fe20000000000 */
[----:B------:R-:W-:Y:S01]  /*5b10*/  ULDC UR7, c[0x0][0x10] ;  /* 0x0000040000077ab9 */ /* 0x000fe20000000800 */
[----:B------:R-:W-:Y:S01]  /*5b20*/  USHF.L.U32 UR18, UR9, UR5, URZ ;  /* 0x0000000509127299 */ /* 0x000fe2000800063f */
[----:B------:R-:W-:Y:S01]  /*5b30*/  IMAD.MOV.U32 R14, RZ, RZ, 0x1 ;  /* 0x00000001ff0e7424 */ /* 0x000fe200078e00ff */
[----:B------:R-:W-:Y:S01]  /*5b40*/  UIMAD.WIDE.U32 UR6, UR6, UR7, URZ ;  /* 0x00000007060672a5 */ /* 0x000fe2000f8e003f */
[----:B------:R-:W-:Y:S01]  /*5b50*/  LOP3.LUT R15, R2, 0x2, RZ, 0xfc, !PT ;  /* 0x00000002020f7812 */ /* 0x000fe200078efcff */
[----:B------:R-:W-:Y:S01]  /*5b60*/  ULDC UR5, c[0x0][0x14] ;  /* 0x0000050000057ab9 */ /* 0x000fe20000000800 */
[----:B------:R-:W-:Y:S01]  /*5b70*/  IMAD.MOV.U32 R17, RZ, RZ, RZ ;  /* 0x000000ffff117224 */ /* 0x000fe200078e00ff */
[----:B------:R-:W-:-:S02]  /*5b80*/  UIMAD.WIDE.U32 UR20, UR6, UR5, URZ ;  /* 0x00000005061472a5 */ /* 0x000fc4000f8e003f */
[----:B------:R-:W-:Y:S01]  /*5b90*/  UIMAD UR13, UR7, UR5, URZ ;  /* 0x00000005070d72a4 */ /* 0x000fe2000f8e023f */
[----:B------:R-:W-:Y:S01]  /*5ba0*/  ULDC UR4, c[0x0][0x600] ;  /* 0x0001800000047ab9 */ /* 0x000fe20000000800 */
[----:B------:R-:W-:Y:S02]  /*5bb0*/  ULOP3.LUT UR17, URZ, UR8, URZ, 0x33, !UPT ;  /* 0x000000083f117292 */ /* 0x000fe4000f8e333f */
[----:B------:R-:W-:Y:S01]  /*5bc0*/  UIADD3 UR4, UR4, -0x1, URZ ;  /* 0xffffffff04047890 */ /* 0x000fe2000fffe03f */
[----:B0-----:R-:W-:Y:S01]  /*5bd0*/  VIADD R3, R3, 0x3f ;  /* 0x0000003f03037836 */ /* 0x001fe20000000000 */
[----:B------:R-:W-:Y:S01]  /*5be0*/  UIADD3 UR13, UR21, UR13, URZ ;  /* 0x0000000d150d7290 */ /* 0x000fe2000fffe03f */
[----:B------:R-:W-:-:S03]  /*5bf0*/  ULDC.64 UR22, c[0x0][0x198] ;  /* 0x0000660000167ab9 */ /* 0x000fc60000000a00 */
[----:B------:R-:W-:-:S04]  /*5c00*/  SHF.R.S32.HI R8, RZ, 0x1f, R3 ;  /* 0x0000001fff087819 */ /* 0x000fc80000011403 */
[----:B------:R-:W-:Y:S01]  /*5c10*/  LEA.HI R8, R8, R3, RZ, 0x6 ;  /* 0x0000000308087211 */ /* 0x000fe200078f30ff */
[C---:B-1----:R-:W-:Y:S02]  /*5c20*/  IMAD.SHL.U32 R11, R12.reuse, 0x20, RZ ;  /* 0x000000200c0b7824 */ /* 0x042fe400078e00ff */
[----:B------:R-:W-:Y:S01]  /*5c30*/  IMAD.SHL.U32 R12, R12, 0x800, RZ ;  /* 0x000008000c0c7824 */ /* 0x000fe200078e00ff */
[----:B------:R-:W-:Y:S01]  /*5c40*/  SHF.R.S32.HI R10, RZ, 0x6, R8 ;  /* 0x00000006ff0a7819 */ /* 0x000fe20000011408 */
[----:B------:R-:W-:Y:S01]  /*5c50*/  IMAD.MOV.U32 R3, RZ, RZ, 0x1 ;  /* 0x00000001ff037424 */ /* 0x000fe200078e00ff */
[----:B------:R-:W-:Y:S02]  /*5c60*/  LOP3.LUT R11, R11, 0x20, RZ, 0xc0, !PT ;  /* 0x000000200b0b7812 */ /* 0x000fe400078ec0ff */
[----:B------:R-:W-:Y:S01]  /*5c70*/  LOP3.LUT R12, R12, 0x800, RZ, 0xc0, !PT ;  /* 0x000008000c0c7812 */ /* 0x000fe200078ec0ff */
[----:B------:R-:W-:-:S07]  /*5c80*/  VIADD R13, R10, 0x1 ;  /* 0x000000010a0d7836 */ /* 0x000fce0000000000 */
.L_x_122:
[----:B------:R-:W-:-:S03]  /*5c90*/  UMOV UR5, 0xffffffff ;  /* 0xffffffff00057882 */ /* 0x000fc60000000000 */
[----:B------:R-:W-:Y:S05]  /*5ca0*/  BRA.DIV UR5, `(.L_x_112) ;  /* 0x0000000e05807947 */ /* 0x000fea000b800000 */
[----:B------:R-:W-:-:S13]  /*5cb0*/  ELECT P0, URZ, PT ;  /* 0x00000000003f782f */ /* 0x000fda0003800000 */
.L_x_132:
[----:B------:R-:W0:Y:S01]  /*5cc0*/  LDC R7, c[0x0][0x28c] ;  /* 0x0000a300ff077b82 */ /* 0x000e220000000800 */
[----:B------:R-:W-:Y:S01]  /*5cd0*/  BSSY B1, `(.L_x_113) ;  /* 0x0000038000017945 */ /* 0x000fe20003800000 */
[----:B0-----:R-:W-:-:S13]  /*5ce0*/  ISETP.LT.OR P0, PT, R7, 0x1, !P0 ;  /* 0x000000010700780c */ /* 0x001fda0004701670 */
[----:B------:R-:W-:Y:S05]  /*5cf0*/  @P0 BRA `(.L_x_114) ;  /* 0x0000000000d40947 */ /* 0x000fea0003800000 */
[----:B------:R-:W-:Y:S02]  /*5d00*/  IMAD R19, R6, 0x40, R11 ;  /* 0x0000004006137824 */ /* 0x000fe400078e020b */
[----:B------:R-:W-:Y:S02]  /*5d10*/  IMAD.SHL.U32 R20, R18, 0x80, RZ ;  /* 0x0000008012147824 */ /* 0x000fe400078e00ff */
[----:B------:R-:W-:Y:S02]  /*5d20*/  IMAD.MOV.U32 R23, RZ, RZ, RZ ;  /* 0x000000ffff177224 */ /* 0x000fe400078e00ff */
[----:B------:R-:W-:Y:S02]  /*5d30*/  IMAD.MOV.U32 R6, RZ, RZ, R13 ;  /* 0x000000ffff067224 */ /* 0x000fe400078e000d */
[----:B------:R-:W-:Y:S02]  /*5d40*/  IMAD.MOV.U32 R7, RZ, RZ, R3 ;  /* 0x000000ffff077224 */ /* 0x000fe400078e0003 */
[----:B------:R-:W-:-:S07]  /*5d50*/  IMAD.MOV.U32 R9, RZ, RZ, R17 ;  /* 0x000000ffff097224 */ /* 0x000fce00078e0011 */
.L_x_117:
[----:B------:R-:W0:Y:S01]  /*5d60*/  S2R R21, SR_CgaCtaId ;  /* 0x0000000000157919 */ /* 0x000e220000008800 */
[----:B------:R-:W-:Y:S02]  /*5d70*/  MOV R8, 0x400 ;  /* 0x0000040000087802 */ /* 0x000fe40000000f00 */
[----:B------:R-:W-:-:S13]  /*5d80*/  LOP3.LUT P1, RZ, R0, 0x7f, RZ, 0xc0, !PT ;  /* 0x0000007f00ff7812 */ /* 0x000fda000782c0ff */
[----:B------:R-:W1:Y:S01]  /*5d90*/  @!P1 LDC R18, c[0x0][0x500] ;  /* 0x00014000ff129b82 */ /* 0x000e620000000800 */
[----:B0-----:R-:W-:Y:S02]  /*5da0*/  LEA R22, R21, R8, 0x18 ;  /* 0x0000000815167211 */ /* 0x001fe400078ec0ff */
[----:B------:R-:W-:-:S03]  /*5db0*/  SHF.L.U32 R8, R7, 0x1f, RZ ;  /* 0x0000001f07087819 */ /* 0x000fc600000006ff */
[----:B------:R-:W-:-:S04]  /*5dc0*/  IMAD R21, R9, 0x8, R22 ;  /* 0x0000000809157824 */ /* 0x000fc800078e0216 */
[----:B------:R-:W0:Y:S02]  /*5dd0*/  SYNCS.PHASECHK.TRANS64.TRYWAIT P0, [R21+URZ+0x18], R8 ;  /* 0x00001808150075a7 */ /* 0x000e24000800017f */
[----:B01----:R-:W-:Y:S05]  /*5de0*/  @!P0 BRA `(.L_x_115) ;  /* 0x0000000c00508947 */ /* 0x003fea0003800000 */
.L_x_133:
[----:B0-----:R-:W-:Y:S01]  /*5df0*/  PRMT R8, R15, 0x9910, RZ ;  /* 0x000099100f087816 */ /* 0x001fe200000000ff */
[----:B------:R0:W-:Y:S03]  /*5e00*/  @!P1 SYNCS.ARRIVE.TRANS64 RZ, [R21+URZ], R18 ;  /* 0x0000001215ff99a7 */ /* 0x0001e6000800003f */
[----:B------:R-:W-:-:S13]  /*5e10*/  ISETP.NE.AND P0, PT, R8, 0x2, PT ;  /* 0x000000020800780c */ /* 0x000fda0003f05270 */
[----:B0-----:R-:W-:Y:S05]  /*5e20*/  @P0 BRA `(.L_x_116) ;  /* 0x0000000000040947 */ /* 0x001fea0003800000 */
[----:B------:R-:W-:Y:S01]  /*5e30*/  BPT.TRAP 0x1 ;  /* 0x000000040000795c */ /* 0x000fe20000300000 */
.L_x_116:
[----:B------:R-:W-:Y:S01]  /*5e40*/  R2UR UR16, R22 ;  /* 0x00000000161072ca */ /* 0x000fe200000e0000 */
[----:B------:R-:W-:Y:S01]  /*5e50*/  IMAD R22, R9, 0x2000, R22 ;  /* 0x0000200009167824 */ /* 0x000fe200078e0216 */
[----:B------:R-:W-:Y:S01]  /*5e60*/  R2UR UR9, R21 ;  /* 0x00000000150972ca */ /* 0x000fe200000e0000 */
[C---:B------:R-:W-:Y:S01]  /*5e70*/  IMAD R8, R9.reuse, 0x1000, R12 ;  /* 0x0000100009087824 */ /* 0x040fe200078e020c */
[----:B------:R-:W-:Y:S01]  /*5e80*/  UIADD3 UR6, UP0, UR22, 0xf0, URZ ;  /* 0x000000f016067890 */ /* 0x000fe2000ff1e03f */
[----:B------:R-:W-:Y:S01]  /*5e90*/  VIADD R6, R6, 0xffffffff ;  /* 0xffffffff06067836 */ /* 0x000fe20000000000 */
[----:B------:R-:W-:Y:S01]  /*5ea0*/  R2UR UR5, R22 ;  /* 0x00000000160572ca */ /* 0x000fe200000e0000 */
[----:B------:R-:W-:Y:S01]  /*5eb0*/  UIADD3 UR24, UP1, UR22, 0x1f0, URZ ;  /* 0x000001f016187890 */ /* 0x000fe2000ff3e03f */
[----:B------:R-:W-:Y:S01]  /*5ec0*/  R2UR UR8, R8 ;  /* 0x00000000080872ca */ /* 0x000fe200000e0000 */
[----:B------:R-:W-:Y:S01]  /*5ed0*/  UIADD3.X UR7, URZ, UR23, URZ, UP0, !UPT ;  /* 0x000000173f077290 */ /* 0x000fe200087fe43f */
[----:B------:R-:W-:Y:S01]  /*5ee0*/  R2UR UR11, R20 ;  /* 0x00000000140b72ca */ /* 0x000fe200000e0000 */
[----:B------:R-:W-:Y:S01]  /*5ef0*/  VIADD R9, R9, 0x1 ;  /* 0x0000000109097836 */ /* 0x000fe20000000000 */
[----:B------:R-:W-:Y:S01]  /*5f00*/  R2UR UR10, R23 ;  /* 0x00000000170a72ca */ /* 0x000fe200000e0000 */
[----:B------:R-:W-:Y:S01]  /*5f10*/  UIADD3.X UR25, URZ, UR23, URZ, UP1, !UPT ;  /* 0x000000173f197290 */ /* 0x000fe20008ffe43f */
[----:B------:R-:W-:Y:S01]  /*5f20*/  R2UR UR12, R16 ;  /* 0x00000000100c72ca */ /* 0x000fe200000e0000 */
[----:B------:R-:W-:Y:S01]  /*5f30*/  UMOV UR14, 0x0 ;  /* 0x00000000000e7882 */ /* 0x000fe20000000000 */
[----:B------:R-:W-:Y:S01]  /*5f40*/  R2UR UR19, R19 ;  /* 0x00000000131372ca */ /* 0x000fe200000e0000 */
[----:B------:R-:W-:Y:S01]  /*5f50*/  UMOV UR15, 0x10000000 ;  /* 0x10000000000f7882 */ /* 0x000fe20000000000 */
[----:B------:R-:W-:Y:S01]  /*5f60*/  ISETP.GT.AND P1, PT, R6, 0x1, PT ;  /* 0x000000010600780c */ /* 0x000fe20003f24270 */
[----:B------:R-:W-:Y:S01]  /*5f70*/  UIADD3 UR5, UR5, 0x100, URZ ;  /* 0x0000010005057890 */ /* 0x000fe2000fffe03f */
[----:B------:R-:W-:Y:S01]  /*5f80*/  ISETP.NE.AND P0, PT, R9, 0x3, PT ;  /* 0x000000030900780c */ /* 0x000fe20003f05270 */
[----:B------:R-:W-:Y:S01]  /*5f90*/  UIADD3 UR16, UR16, 0x6100, UR8 ;  /* 0x0000610010107890 */ /* 0x000fe2000fffe008 */
[----:B------:R-:W-:Y:S01]  /*5fa0*/  VIADD R23, R23, 0x40 ;  /* 0x0000004017177836 */ /* 0x000fe20000000000 */
[----:B------:R-:W-:Y:S01]  /*5fb0*/  UMOV UR26, 0x30000 ;  /* 0x00030000001a7882 */ /* 0x000fe20000000000 */
[----:B------:R-:W-:-:S02]  /*5fc0*/  SEL R8, RZ, 0x1, P0 ;  /* 0x00000001ff087807 */ /* 0x000fc40000000000 */
[----:B------:R-:W-:Y:S01]  /*5fd0*/  UMOV UR8, UR5 ;  /* 0x0000000500087c82 */ /* 0x000fe20008000000 */
[----:B------:R-:W-:Y:S01]  /*5fe0*/  SEL R9, R9, RZ, P0 ;  /* 0x000000ff09097207 */ /* 0x000fe20000000000 */
[----:B------:R0:W-:Y:S01]  /*5ff0*/  UTMALDG.3D [UR8], [UR6], desc[UR14] ;  /* 0x00000e08060075b4 */ /* 0x0001e20008011000 */
[----:B------:R-:W-:Y:S01]  /*6000*/  LOP3.LUT R7, R7, R8, RZ, 0x3c, !PT ;  /* 0x0000000807077212 */ /* 0x000fe200078e3cff */
[----:B0-----:R-:W-:Y:S01]  /*6010*/  UMOV UR11, UR19 ;  /* 0x00000013000b7c82 */ /* 0x001fe20008000000 */
[----:B------:R-:W-:Y:S02]  /*6020*/  UMOV UR8, UR16 ;  /* 0x0000001000087c82 */ /* 0x000fe40008000000 */
[----:B------:R0:W-:Y:S02]  /*6030*/  UTMALDG.3D.MULTICAST [UR8], [UR24], UR26, desc[UR14] ;  /* 0x00000e08180073b4 */ /* 0x0001e4000801181a */
[----:B0-----:R-:W-:Y:S05]  /*6040*/  @P1 BRA `(.L_x_117) ;  /* 0xfffffffc00441947 */ /* 0x001fea000383ffff */
.L_x_114:
[----:B------:R-:W-:Y:S05]  /*6050*/  BSYNC B1 ;  /* 0x0000000000017941 */ /* 0x000fea0003800000 */
.L_x_113:
[----:B------:R-:W-:Y:S01]  /*6060*/  LOP3.LUT P1, RZ, R14, 0xff, RZ, 0xc0, !PT ;  /* 0x000000ff0eff7812 */ /* 0x000fe2000782c0ff */
[C---:B------:R-:W-:Y:S01]  /*6070*/  IMAD.IADD R17, R10.reuse, 0x1, R17 ;  /* 0x000000010a117824 */ /* 0x040fe200078e0211 */
[----:B------:R-:W-:Y:S01]  /*6080*/  ULDC.64 UR6, c[0x0][0x650] ;  /* 0x0001940000067ab9 */ /* 0x000fe20000000a00 */
[C---:B------:R-:W-:Y:S01]  /*6090*/  ISETP.GE.U32.AND P2, PT, R10.reuse, 0x3, PT ;  /* 0x000000030a00780c */ /* 0x040fe20003f46070 */
[----:B------:R-:W-:Y:S01]  /*60a0*/  BSSY B1, `(.L_x_118) ;  /* 0x000006a000017945 */ /* 0x000fe20003800000 */
[----:B------:R-:W-:Y:S01]  /*60b0*/  IMAD.MOV.U32 R18, RZ, RZ, -0x1 ;  /* 0xffffffffff127424 */ /* 0x000fe200078e00ff */
[----:B------:R-:W-:Y:S01]  /*60c0*/  ISETP.GT.U32.AND P0, PT, R17, 0x2, PT ;  /* 0x000000021100780c */ /* 0x000fe20003f04070 */
[----:B------:R-:W-:Y:S01]  /*60d0*/  IMAD.MOV.U32 R16, RZ, RZ, -0x1 ;  /* 0xffffffffff107424 */ /* 0x000fe200078e00ff */
[----:B------:R-:W-:Y:S02]  /*60e0*/  PRMT R14, RZ, 0x7610, R14 ;  /* 0x00007610ff0e7816 */ /* 0x000fe4000000000e */
[----:B------:R-:W-:-:S03]  /*60f0*/  ISETP.LT.U32.AND P0, PT, R10, 0x3, P0 ;  /* 0x000000030a00780c */ /* 0x000fc60000701070 */
[----:B------:R-:W0:Y:S01]  /*6100*/  @P1 S2R R7, SR_CgaCtaId ;  /* 0x0000000000071919 */ /* 0x000e220000008800 */
[----:B------:R-:W-:-:S04]  /*6110*/  @P1 MOV R6, 0x400 ;  /* 0x0000040000061802 */ /* 0x000fc80000000f00 */
[----:B0-----:R-:W-:Y:S01]  /*6120*/  @P1 LEA R8, R7, R6, 0x18 ;  /* 0x0000000607081211 */ /* 0x001fe200078ec0ff */
[----:B------:R-:W-:Y:S01]  /*6130*/  IMAD.WIDE.U32 R6, R17, -0x55555555, RZ ;  /* 0xaaaaaaab11067825 */ /* 0x000fe200078e00ff */
[----:B------:R-:W-:Y:S02]  /*6140*/  SEL R6, RZ, 0x1, !P0 ;  /* 0x00000001ff067807 */ /* 0x000fe40004000000 */
[----:B------:R0:W-:Y:S01]  /*6150*/  @P1 SYNCS.ARRIVE.TRANS64.A1T0 RZ, [R8+URZ+0x48], RZ ;  /* 0x000048ff08ff19a7 */ /* 0x0001e2000810003f */
[----:B------:R-:W-:Y:S02]  /*6160*/  IADD3 R4, P1, R4, UR20, RZ ;  /* 0x0000001404047c10 */ /* 0x000fe4000ff3e0ff */
[----:B------:R-:W-:Y:S01]  /*6170*/  LOP3.LUT R3, R3, R6, RZ, 0x3c, !PT ;  /* 0x0000000603037212 */ /* 0x000fe200078e3cff */
[----:B------:R-:W-:Y:S01]  /*6180*/  IMAD.MOV.U32 R6, RZ, RZ, -0x1 ;  /* 0xffffffffff067424 */ /* 0x000fe200078e00ff */
[----:B------:R-:W-:Y:S02]  /*6190*/  IADD3.X R5, R5, UR13, RZ, P1, !PT ;  /* 0x0000000d05057c10 */ /* 0x000fe40008ffe4ff */
[----:B------:R-:W-:-:S02]  /*61a0*/  ISETP.GE.U32.AND P0, PT, R4, UR6, PT ;  /* 0x0000000604007c0c */ /* 0x000fc4000bf06070 */
[----:B0-----:R-:W-:Y:S02]  /*61b0*/  SHF.R.U32.HI R8, RZ, 0x1, R7 ;  /* 0x00000001ff087819 */ /* 0x001fe40000011607 */
[----:B------:R-:W-:Y:S02]  /*61c0*/  ISETP.GE.U32.AND.EX P0, PT, R5, UR7, PT, P0 ;  /* 0x0000000705007c0c */ /* 0x000fe4000bf06100 */
[----:B------:R-:W-:Y:S01]  /*61d0*/  @P2 LOP3.LUT R3, R3, 0x1, R8, 0x78, !PT ;  /* 0x0000000103032812 */ /* 0x000fe200078e7808 */
[----:B------:R-:W-:Y:S01]  /*61e0*/  IMAD R17, R8, -0x3, R17 ;  /* 0xfffffffd08117824 */ /* 0x000fe200078e0211 */
[----:B------:R-:W-:-:S09]  /*61f0*/  PRMT R7, RZ, 0x7610, R7 ;  /* 0x00007610ff077816 */ /* 0x000fd20000000007 */
[----:B------:R-:W-:Y:S05]  /*6200*/  @P0 BRA `(.L_x_119) ;  /* 0x00000004004c0947 */ /* 0x000fea0003800000 */
[----:B------:R-:W0:Y:S01]  /*6210*/  S2R R18, SR_CTAID.X ;  /* 0x0000000000127919 */ /* 0x000e220000002500 */
[----:B------:R-:W-:Y:S01]  /*6220*/  ULDC.64 UR6, c[0x0][0x628] ;  /* 0x00018a0000067ab9 */ /* 0x000fe20000000a00 */
[----:B------:R-:W-:Y:S01]  /*6230*/  ULDC UR8, c[0x0][0x630] ;  /* 0x00018c0000087ab9 */ /* 0x000fe20000000800 */
[----:B------:R-:W-:Y:S01]  /*6240*/  ISETP.NE.U32.AND P0, PT, RZ, UR6, PT ;  /* 0x00000006ff007c0c */ /* 0x000fe2000bf05070 */
[----:B------:R-:W1:Y:S01]  /*6250*/  S2R R19, SR_CTAID.Y ;  /* 0x0000000000137919 */ /* 0x000e620000002600 */
[----:B------:R-:W-:Y:S01]  /*6260*/  ULDC UR9, c[0x0][0x150] ;  /* 0x0000540000097ab9 */ /* 0x000fe20000000800 */
[----:B------:R-:W-:Y:S01]  /*6270*/  IMAD.MOV.U32 R6, RZ, RZ, R4 ;  /* 0x000000ffff067224 */ /* 0x000fe200078e0004 */
[----:B------:R-:W-:Y:S01]  /*6280*/  ISETP.NE.AND.EX P0, PT, RZ, UR7, PT, P0 ;  /* 0x00000007ff007c0c */ /* 0x000fe2000bf05300 */
[----:B------:R-:W-:Y:S01]  /*6290*/  IMAD.MOV.U32 R7, RZ, RZ, R5 ;  /* 0x000000ffff077224 */ /* 0x000fe200078e0005 */
[----:B0-----:R-:W-:-:S11]  /*62a0*/  I2FP.F32.U32 R20, R18 ;  /* 0x0000001200147245 */ /* 0x001fd60000201000 */
[----:B------:R-:W-:Y:S05]  /*62b0*/  @!P0 BRA `(.L_x_120) ;  /* 0x0000000000288947 */ /* 0x000fea0003800000 */
[----:B------:R-:W-:Y:S02]  /*62c0*/  ULDC UR5, c[0x0][0x634] ;  /* 0x00018d0000057ab9 */ /* 0x000fe40000000800 */
[----:B------:R-:W-:-:S05]  /*62d0*/  IADD3 R7, P0, R4, UR5, RZ ;  /* 0x0000000504077c10 */ /* 0x000fca000ff1e0ff */
[----:B------:R-:W-:-:S04]  /*62e0*/  IMAD.X R21, RZ, RZ, R5, P0 ;  /* 0x000000ffff157224 */ /* 0x000fc800000e0605 */
[----:B------:R-:W-:-:S04]  /*62f0*/  IMAD.WIDE.U32 R8, R21, UR6, RZ ;  /* 0x0000000615087c25 */ /* 0x000fc8000f8e00ff */
[----:B------:R-:W-:-:S04]  /*6300*/  IMAD.WIDE.U32 R8, P0, R7, UR7, R8 ;  /* 0x0000000707087c25 */ /* 0x000fc8000f800008 */
[----:B------:R-:W-:-:S04]  /*6310*/  IMAD.WIDE.U32 R6, R7, UR6, RZ ;  /* 0x0000000607067c25 */ /* 0x000fc8000f8e00ff */
[----:B------:R-:W-:Y:S01]  /*6320*/  IMAD.MOV.U32 R6, RZ, RZ, R9 ;  /* 0x000000ffff067224 */ /* 0x000fe200078e0009 */
[----:B------:R-:W-:Y:S01]  /*6330*/  IADD3 RZ, P1, R7, R8, RZ ;  /* 0x0000000807ff7210 */ /* 0x000fe20007f3e0ff */
[----:B------:R-:W-:-:S04]  /*6340*/  IMAD.X R7, RZ, RZ, RZ, P0 ;  /* 0x000000ffff077224 */ /* 0x000fc800000e06ff */
[----:B------:R-:W-:-:S08]  /*6350*/  IMAD.WIDE.U32.X R6, R21, UR7, R6, P1 ;  /* 0x0000000715067c25 */ /* 0x000fd000088e0406 */
.L_x_120:
[--C-:B------:R-:W-:Y:S01]  /*6360*/  SHF.R.U64 R16, R6, UR8, R7.reuse ;  /* 0x0000000806107c19 */ /* 0x100fe20008001207 */
[----:B------:R-:W-:Y:S01]  /*6370*/  FMUL R20, R20, UR9 ;  /* 0x0000000914147c20 */ /* 0x000fe20008400000 */
[----:B------:R-:W0:Y:S01]  /*6380*/  LDC R21, c[0x0][0x144] ;  /* 0x00005100ff157b82 */ /* 0x000e220000000800 */
[----:B-1----:R-:W-:Y:S01]  /*6390*/  I2FP.F32.U32 R8, R19 ;  /* 0x0000001300087245 */ /* 0x002fe20000201000 */
[----:B------:R-:W-:Y:S01]  /*63a0*/  ULDC UR5, c[0x0][0x154] ;  /* 0x0000550000057ab9 */ /* 0x000fe20000000800 */
[----:B------:R-:W-:Y:S01]  /*63b0*/  SHF.R.U32.HI R6, RZ, UR8, R7 ;  /* 0x00000008ff067c19 */ /* 0x000fe20008011607 */
[----:B------:R-:W-:Y:S01]  /*63c0*/  ULDC.64 UR6, c[0x0][0x620] ;  /* 0x0001880000067ab9 */ /* 0x000fe20000000a00 */
[----:B------:R-:W-:Y:S01]  /*63d0*/  IADD3 R7, P0, RZ, -R16, RZ ;  /* 0x80000010ff077210 */ /* 0x000fe20007f1e0ff */
[----:B------:R-:W1:Y:S01]  /*63e0*/  F2I.U32.TRUNC.NTZ R20, R20 ;  /* 0x0000001400147305 */ /* 0x000e62000020f000 */
[----:B------:R-:W-:Y:S01]  /*63f0*/  FMUL R8, R8, UR5 ;  /* 0x0000000508087c20 */ /* 0x000fe20008400000 */
[----:B------:R-:W2:Y:S01]  /*6400*/  LDC R22, c[0x0][0x148] ;  /* 0x00005200ff167b82 */ /* 0x000ea20000000800 */
[----:B------:R-:W-:Y:S01]  /*6410*/  ULDC UR5, c[0x0][0x618] ;  /* 0x0001860000057ab9 */ /* 0x000fe20000000800 */
[----:B------:R-:W-:-:S04]  /*6420*/  IMAD.X R6, RZ, RZ, ~R6, P0 ;  /* 0x000000ffff067224 */ /* 0x000fc800000e0e06 */
[----:B------:R-:W-:Y:S01]  /*6430*/  IMAD R6, R6, UR6, RZ ;  /* 0x0000000606067c24 */ /* 0x000fe2000f8e02ff */
[----:B------:R-:W3:Y:S03]  /*6440*/  F2I.U32.TRUNC.NTZ R8, R8 ;  /* 0x0000000800087305 */ /* 0x000ee6000020f000 */
[C---:B------:R-:W-:Y:S02]  /*6450*/  IMAD R9, R7.reuse, UR7, R6 ;  /* 0x0000000707097c24 */ /* 0x040fe4000f8e0206 */
[----:B------:R-:W-:Y:S01]  /*6460*/  IMAD.WIDE.U32 R6, R7, UR6, R4 ;  /* 0x0000000607067c25 */ /* 0x000fe2000f8e0004 */
[----:B------:R-:W-:Y:S02]  /*6470*/  ULDC.64 UR6, c[0x0][0x640] ;  /* 0x0001900000067ab9 */ /* 0x000fe40000000a00 */
[----:B------:R-:W-:Y:S01]  /*6480*/  ISETP.NE.U32.AND P0, PT, RZ, UR6, PT ;  /* 0x00000006ff007c0c */ /* 0x000fe2000bf05070 */
[----:B-1----:R-:W-:-:S02]  /*6490*/  IMAD.MOV R20, RZ, RZ, -R20 ;  /* 0x000000ffff147224 */ /* 0x002fc400078e0a14 */
[----:B------:R-:W-:Y:S01]  /*64a0*/  IMAD.IADD R7, R7, 0x1, R9 ;  /* 0x0000000107077824 */ /* 0x000fe200078e0209 */
[----:B------:R-:W-:Y:S01]  /*64b0*/  ISETP.NE.AND.EX P0, PT, RZ, UR7, PT, P0 ;  /* 0x00000007ff007c0c */ /* 0x000fe2000bf05300 */
[----:B0-----:R-:W-:-:S03]  /*64c0*/  IMAD R18, R21, R20, R18 ;  /* 0x0000001415127224 */ /* 0x001fc600078e0212 */
[--C-:B------:R-:W-:Y:S01]  /*64d0*/  SHF.R.U64 R20, R6, UR5, R7.reuse ;  /* 0x0000000506147c19 */ /* 0x100fe20008001207 */
[----:B---3--:R-:W-:Y:S01]  /*64e0*/  IMAD.MOV R6, RZ, RZ, -R8 ;  /* 0x000000ffff067224 */ /* 0x008fe200078e0a08 */
[----:B------:R-:W-:Y:S01]  /*64f0*/  SHF.R.U32.HI R7, RZ, UR5, R7 ;  /* 0x00000005ff077c19 */ /* 0x000fe20008011607 */
[----:B------:R-:W-:Y:S02]  /*6500*/  ULDC UR5, c[0x0][0x608] ;  /* 0x0001820000057ab9 */ /* 0x000fe40000000800 */
[----:B--2---:R-:W-:Y:S01]  /*6510*/  @P4 IMAD R18, R22, R6, R19 ;  /* 0x0000000616124224 */ /* 0x004fe200078e0213 */
[--C-:B------:R-:W-:Y:S02]  /*6520*/  SHF.R.U64 R22, R20, UR5, R7.reuse ;  /* 0x0000000514167c19 */ /* 0x100fe40008001207 */
[----:B------:R-:W-:Y:S01]  /*6530*/  SHF.R.U32.HI R7, RZ, UR5, R7 ;  /* 0x00000005ff077c19 */ /* 0x000fe20008011607 */
[----:B------:R-:W-:-:S03]  /*6540*/  ULDC UR5, c[0x0][0x658] ;  /* 0x0001960000057ab9 */ /* 0x000fc60000000800 */
[--C-:B------:R-:W-:Y:S02]  /*6550*/  SHF.R.U64 R19, R22, UR5, R7.reuse ;  /* 0x0000000516137c19 */ /* 0x100fe40008001207 */
[----:B------:R-:W-:-:S03]  /*6560*/  SHF.R.U32.HI R21, RZ, UR5, R7 ;  /* 0x00000005ff157c19 */ /* 0x000fc60008011607 */
[----:B------:R-:W-:Y:S02]  /*6570*/  IMAD.MOV.U32 R8, RZ, RZ, R19 ;  /* 0x000000ffff087224 */ /* 0x000fe400078e0013 */
[----:B------:R-:W-:Y:S01]  /*6580*/  IMAD.MOV.U32 R7, RZ, RZ, R21 ;  /* 0x000000ffff077224 */ /* 0x000fe200078e0015 */
[----:B------:R-:W-:Y:S06]  /*6590*/  @!P0 BRA `(.L_x_121) ;  /* 0x00000000002c8947 */ /* 0x000fec0003800000 */
        /* <DEDUP_REMOVED lines=9> */
[----:B------:R-:W-:-:S04]  /*6630*/  IMAD.WIDE.U32.X R6, R21, UR7, R6, P1 ;  /* 0x0000000715067c25 */ /* 0x000fc800088e0406 */
[----:B------:R-:W-:-:S07]  /*6640*/  IMAD.MOV.U32 R8, RZ, RZ, R6 ;  /* 0x000000ffff087224 */ /* 0x000fce00078e0006 */
.L_x_121:
[----:B------:R-:W-:Y:S01]  /*6650*/  ULDC UR5, c[0x0][0x648] ;  /* 0x0001920000057ab9 */ /* 0x000fe20000000800 */
[----:B------:R-:W-:Y:S01]  /*6660*/  LOP3.LUT R6, R22, UR17, RZ, 0xc0, !PT ;  /* 0x0000001116067c12 */ /* 0x000fe2000f8ec0ff */
[----:B------:R-:W-:Y:S01]  /*6670*/  ULDC UR6, c[0x0][0x610] ;  /* 0x0001840000067ab9 */ /* 0x000fe20000000800 */
[----:B------:R-:W-:Y:S01]  /*6680*/  SHF.R.U64 R7, R8, UR5, R7 ;  /* 0x0000000508077c19 */ /* 0x000fe20008001207 */
[----:B------:R-:W-:Y:S01]  /*6690*/  ULDC UR5, c[0x0][0x638] ;  /* 0x00018e0000057ab9 */ /* 0x000fe20000000800 */
[----:B------:R-:W-:-:S03]  /*66a0*/  LOP3.LUT R20, R20, UR4, RZ, 0xc0, !PT ;  /* 0x0000000414147c12 */ /* 0x000fc6000f8ec0ff */
[----:B------:R-:W-:Y:S02]  /*66b0*/  IMAD.MOV R8, RZ, RZ, -R7 ;  /* 0x000000ffff087224 */ /* 0x000fe400078e0a07 */
[----:B------:R-:W-:Y:S02]  /*66c0*/  IMAD R7, R7, UR18, R6 ;  /* 0x0000001207077c24 */ /* 0x000fe4000f8e0206 */
[----:B------:R-:W-:Y:S01]  /*66d0*/  IMAD R19, R8, UR5, R19 ;  /* 0x0000000508137c24 */ /* 0x000fe2000f8e0213 */
[----:B------:R-:W-:Y:S01]  /*66e0*/  ULDC UR5, c[0x0][0x600] ;  /* 0x0001800000057ab9 */ /* 0x000fe20000000800 */
[----:B------:R-:W-:Y:S02]  /*66f0*/  IMAD R18, R7, UR6, R18 ;  /* 0x0000000607127c24 */ /* 0x000fe4000f8e0212 */
[----:B------:R-:W-:Y:S02]  /*6700*/  IMAD R19, R19, UR5, R20 ;  /* 0x0000000513137c24 */ /* 0x000fe4000f8e0214 */
[----:B------:R-:W-:-:S03]  /*6710*/  IMAD.MOV.U32 R7, RZ, RZ, 0x1 ;  /* 0x00000001ff077424 */ /* 0x000fc600078e00ff */
[----:B------:R-:W-:Y:S02]  /*6720*/  SEL R6, R19, R18, !P4 ;  /* 0x0000001213067207 */ /* 0x000fe40006000000 */
[----:B------:R-:W-:-:S07]  /*6730*/  SEL R18, R18, R19, !P4 ;  /* 0x0000001312127207 */ /* 0x000fce0006000000 */
.L_x_119:
[----:B------:R-:W-:Y:S05]  /*6740*/  BSYNC B1 ;  /* 0x0000000000017941 */ /* 0x000fea0003800000 */
.L_x_118:
[----:B------:R-:W-:-:S13]  /*6750*/  LOP3.LUT P0, RZ, R7, 0xff, RZ, 0xc0, !PT ;  /* 0x000000ff07ff7812 */ /* 0x000fda000780c0ff */
[----:B------:R-:W-:Y:S05]  /*6760*/  @P0 BRA `(.L_x_122) ;  /* 0xfffffff400480947 */ /* 0x000fea000383ffff */
[----:B------:R-:W-:Y:S05]  /*6770*/  BSYNC B0 ;  /* 0x0000000000007941 */ /* 0x000fea0003800000 */
.L_x_111:
[----:B------:R-:W-:-:S03]  /*6780*/  UMOV UR5, 0xffffffff ;  /* 0xffffffff00057882 */ /* 0x000fc60000000000 */
[----:B------:R-:W-:Y:S05]  /*6790*/  BRA.DIV UR5, `(.L_x_123) ;  /* 0x0000000205f87947 */ /* 0x000fea000b800000 */
[----:B------:R-:W-:-:S13]  /*67a0*/  ELECT P0, URZ, PT ;  /* 0x00000000003f782f */ /* 0x000fda0003800000 */
.L_x_136:
[----:B------:R-:W-:Y:S04]  /*67b0*/  BSSY B0, `(.L_x_124) ;  /* 0x0000022000007945 */ /* 0x000fe80003800000 */
[----:B------:R-:W-:Y:S05]  /*67c0*/  @!P0 BRA `(.L_x_125) ;  /* 0x0000000000808947 */ /* 0x000fea0003800000 */
[----:B------:R-:W-:-:S04]  /*67d0*/  LOP3.LUT R2, R2, 0x2, RZ, 0xfc, !PT ;  /* 0x0000000202027812 */ /* 0x000fc800078efcff */
[----:B------:R-:W-:-:S13]  /*67e0*/  ISETP.NE.AND P0, PT, R2, 0x3, PT ;  /* 0x000000030200780c */ /* 0x000fda0003f05270 */
[----:B------:R-:W-:Y:S05]  /*67f0*/  @!P0 BRA `(.L_x_126) ;  /* 0x0000000000048947 */ /* 0x000fea0003800000 */
[----:B------:R-:W-:Y:S01]  /*6800*/  BPT.TRAP 0x1 ;  /* 0x000000040000795c */ /* 0x000fe20000300000 */
.L_x_126:
[----:B------:R-:W0:Y:S01]  /*6810*/  S2R R5, SR_CgaCtaId ;  /* 0x0000000000057919 */ /* 0x000e220000008800 */
[----:B------:R-:W-:Y:S02]  /*6820*/  MOV R0, 0x400 ;  /* 0x0000040000007802 */ /* 0x000fe40000000f00 */
[----:B------:R-:W-:Y:S02]  /*6830*/  SHF.L.U32 R4, R3, 0x1f, RZ ;  /* 0x0000001f03047819 */ /* 0x000fe400000006ff */
[----:B0-----:R-:W-:-:S05]  /*6840*/  LEA R0, R5, R0, 0x18 ;  /* 0x0000000005007211 */ /* 0x001fca00078ec0ff */
[----:B------:R-:W-:-:S04]  /*6850*/  VIADD R0, R0, 0x18 ;  /* 0x0000001800007836 */ /* 0x000fc80000000000 */
[C---:B------:R-:W-:Y:S02]  /*6860*/  IMAD R7, R17.reuse, 0x8, R0 ;  /* 0x0000000811077824 */ /* 0x040fe400078e0200 */
[----:B------:R-:W-:Y:S02]  /*6870*/  VIADD R17, R17, 0x1 ;  /* 0x0000000111117836 */ /* 0x000fe40000000000 */
[----:B------:R-:W0:Y:S03]  /*6880*/  SYNCS.PHASECHK.TRANS64.TRYWAIT P0, [R7+URZ], R4 ;  /* 0x00000004070075a7 */ /* 0x000e26000800017f */
[----:B------:R-:W-:-:S04]  /*6890*/  ISETP.NE.AND P1, PT, R17, 0x3, PT ;  /* 0x000000031100780c */ /* 0x000fc80003f25270 */
[----:B------:R-:W-:Y:S02]  /*68a0*/  SEL R2, RZ, 0x1, P1 ;  /* 0x00000001ff027807 */ /* 0x000fe40000800000 */
[----:B------:R-:W-:Y:S02]  /*68b0*/  SEL R17, R17, RZ, P1 ;  /* 0x000000ff11117207 */ /* 0x000fe40000800000 */
[----:B------:R-:W-:-:S03]  /*68c0*/  LOP3.LUT R9, R3, R2, RZ, 0x3c, !PT ;  /* 0x0000000203097212 */ /* 0x000fc600078e3cff */
[----:B------:R-:W-:Y:S01]  /*68d0*/  IMAD R6, R17, 0x8, R0 ;  /* 0x0000000811067824 */ /* 0x000fe200078e0200 */
[----:B------:R-:W-:Y:S01]  /*68e0*/  SHF.L.U32 R5, R9, 0x1f, RZ ;  /* 0x0000001f09057819 */ /* 0x000fe200000006ff */
[----:B0-----:R-:W-:Y:S06]  /*68f0*/  @!P0 BRA `(.L_x_127) ;  /* 0x0000000000c08947 */ /* 0x001fec0003800000 */
.L_x_137:
[----:B------:R-:W1:Y:S01]  /*6900*/  SYNCS.PHASECHK.TRANS64.TRYWAIT P0, [R6+URZ], R5 ;  /* 0x00000005060075a7 */ /* 0x000e62000800017f */
[----:B------:R-:W-:-:S05]  /*6910*/  VIADD R2, R17, 0x1 ;  /* 0x0000000111027836 */ /* 0x000fca0000000000 */
[----:B------:R-:W-:-:S04]  /*6920*/  ISETP.NE.AND P1, PT, R2, 0x3, PT ;  /* 0x000000030200780c */ /* 0x000fc80003f25270 */
[----:B0-----:R-:W-:Y:S02]  /*6930*/  SEL R4, RZ, 0x1, P1 ;  /* 0x00000001ff047807 */ /* 0x001fe40000800000 */
[----:B------:R-:W-:Y:S02]  /*6940*/  SEL R3, R2, RZ, P1 ;  /* 0x000000ff02037207 */ /* 0x000fe40000800000 */
[----:B------:R-:W-:Y:S01]  /*6950*/  LOP3.LUT R4, R9, R4, RZ, 0x3c, !PT ;  /* 0x0000000409047212 */ /* 0x000fe200078e3cff */
[----:B-1----:R-:W-:Y:S06]  /*6960*/  @!P0 BRA `(.L_x_128) ;  /* 0x0000000000b88947 */ /* 0x002fec0003800000 */
.L_x_138:
[----:B------:R-:W-:Y:S01]  /*6970*/  IMAD R3, R3, 0x8, R0 ;  /* 0x0000000803037824 */ /* 0x000fe200078e0200 */
[----:B------:R-:W-:-:S07]  /*6980*/  SHF.L.U32 R0, R4, 0x1f, RZ ;  /* 0x0000001f04007819 */ /* 0x000fce00000006ff */
.L_x_129:
[----:B-1----:R1:W2:Y:S02]  /*6990*/  SYNCS.PHASECHK.TRANS64.TRYWAIT P0, [R3+URZ], R0 ;  /* 0x00000000030075a7 */ /* 0x0022a4000800017f */
[----:B--2---:R-:W-:Y:S05]  /*69a0*/  @!P0 NANOSLEEP.SYNCS 0x989680 ;  /* 0x009896800000895d */ /* 0x004fea0003900000 */
[----:B------:R-:W2:Y:S02]  /*69b0*/  @!P0 SYNCS.PHASECHK.TRANS64 P0, [R3+URZ], R0 ;  /* 0x00000000030085a7 */ /* 0x000ea4000800007f */
[----:B--2---:R-:W-:Y:S05]  /*69c0*/  @!P0 BRA `(.L_x_129) ;  /* 0xfffffffc00f08947 */ /* 0x004fea000383ffff */
.L_x_125:
[----:B------:R-:W-:Y:S05]  /*69d0*/  BSYNC B0 ;  /* 0x0000000000007941 */ /* 0x000fea0003800000 */
.L_x_124:
[----:B------:R-:W-:Y:S05]  /*69e0*/  EXIT ;  /* 0x000000000000794d */ /* 0x000fea0003800000 */
.L_x_21:
[----:B-1----:R-:W-:-:S04]  /*69f0*/  IMAD.U32 R9, RZ, RZ, UR6 ;  /* 0x00000006ff097e24 */ /* 0x002fc8000f8e00ff */
[----:B------:R1:W3:Y:S03]  /*6a00*/  SYNCS.PHASECHK.TRANS64.TRYWAIT P0, [R9+URZ], R8 ;  /* 0x00000008090075a7 */ /* 0x0002e6000800017f */
[----:B---3--:R-:W-:Y:S05]  /*6a10*/  @!P0 NANOSLEEP.SYNCS 0x989680 ;  /* 0x009896800000895d */ /* 0x008fea0003900000 */
[----:B------:R-:W3:Y:S02]  /*6a20*/  @!P0 SYNCS.PHASECHK.TRANS64 P0, [R9+URZ], R8 ;  /* 0x00000008090085a7 */ /* 0x000ee4000800007f */
[----:B---3--:R-:W-:Y:S05]  /*6a30*/  @!P0 BRA `(.L_x_21) ;  /* 0xfffffffc00ec8947 */ /* 0x008fea000383ffff */
[----:B------:R-:W-:Y:S05]  /*6a40*/  BRA `(.L_x_20) ;  /* 0xffffffa800e47947 */ /* 0x000fea000383ffff */
.L_x_27:
[----:B-1----:R-:W-:-:S04]  /*6a50*/  IMAD.U32 R11, RZ, RZ, UR12 ;  /* 0x0000000cff0b7e24 */ /* 0x002fc8000f8e00ff */
[----:B------:R1:W3:Y:S03]  /*6a60*/  SYNCS.PHASECHK.TRANS64.TRYWAIT P0, [R11+URZ], R10 ;  /* 0x0000000a0b0075a7 */ /* 0x0002e6000800017f */
[----:B---3--:R-:W-:Y:S05]  /*6a70*/  @!P0 NANOSLEEP.SYNCS 0x989680 ;  /* 0x009896800000895d */ /* 0x008fea0003900000 */
[----:B------:R-:W3:Y:S02]  /*6a80*/  @!P0 SYNCS.PHASECHK.TRANS64 P0, [R11+URZ], R10 ;  /* 0x0000000a0b0085a7 */ /* 0x000ee4000800007f */
[----:B---3--:R-:W-:Y:S05]  /*6a90*/  @!P0 BRA `(.L_x_27) ;  /* 0xfffffffc00ec8947 */ /* 0x008fea000383ffff */
[----:B------:R-:W-:Y:S05]  /*6aa0*/  BRA `(.L_x_26) ;  /* 0xffffffb0006c7947 */ /* 0x000fea000383ffff */
.L_x_112:
[----:B------:R-:W-:Y:S01]  /*6ab0*/  BSSY B1, `(.L_x_130) ;  /* 0x0000006000017945 */ /* 0x000fe20003800000 */
[----:B------:R-:W-:-:S07]  /*6ac0*/  IMAD.MOV.U32 R7, RZ, RZ, -0x1 ;  /* 0xffffffffff077424 */ /* 0x000fce00078e00ff */
[----:B------:R-:W-:Y:S05]  /*6ad0*/  WARPSYNC.COLLECTIVE R7, `(.L_x_131) ;  /* 0x00000000070c7348 */ /* 0x000fea0003c00000 */
[----:B------:R-:W-:Y:S02]  /*6ae0*/  ELECT P0, UR62, PT ;  /* 0x00000000003e782f */ /* 0x000fe40003800000 */
[----:B------:R-:W-:Y:S01]  /*6af0*/  MOV R7, UR62 ;  /* 0x0000003e00077c02 */ /* 0x000fe20008000f00 */
[----:B------:R-:W-:Y:S10]  /*6b00*/  ENDCOLLECTIVE ;  /* 0x000000000000791b */ /* 0x000ff40003800000 */
.L_x_131:
[----:B------:R-:W-:Y:S05]  /*6b10*/  BSYNC B1 ;  /* 0x0000000000017941 */ /* 0x000fea0003800000 */
.L_x_130:
[----:B------:R-:W-:Y:S05]  /*6b20*/  BRA `(.L_x_132) ;  /* 0xfffffff000647947 */ /* 0x000fea000383ffff */
.L_x_115:
[----:B0-----:R0:W1:Y:S02]  /*6b30*/  SYNCS.PHASECHK.TRANS64.TRYWAIT P0, [R21+URZ+0x18], R8 ;  /* 0x00001808150075a7 */ /* 0x001064000800017f */
[----:B-1----:R-:W-:Y:S05]  /*6b40*/  @!P0 NANOSLEEP.SYNCS 0x989680 ;  /* 0x009896800000895d */ /* 0x002fea0003900000 */
[----:B------:R-:W1:Y:S02]  /*6b50*/  @!P0 SYNCS.PHASECHK.TRANS64 P0, [R21+URZ+0x18], R8 ;  /* 0x00001808150085a7 */ /* 0x000e64000800007f */
[----:B-1----:R-:W-:Y:S05]  /*6b60*/  @!P0 BRA `(.L_x_115) ;  /* 0xfffffffc00f08947 */ /* 0x002fea000383ffff */
[----:B------:R-:W-:Y:S05]  /*6b70*/  BRA `(.L_x_133) ;  /* 0xfffffff0009c7947 */ /* 0x000fea000383ffff */
.L_x_123:
[----:B------:R-:W-:Y:S01]  /*6b80*/  BSSY B0, `(.L_x_134) ;  /* 0x0000006000007945 */ /* 0x000fe20003800000 */
[----:B------:R-:W-:-:S07]  /*6b90*/  IMAD.MOV.U32 R7, RZ, RZ, -0x1 ;  /* 0xffffffffff077424 */ /* 0x000fce00078e00ff */
[----:B------:R-:W-:Y:S05]  /*6ba0*/  WARPSYNC.COLLECTIVE R7, `(.L_x_135) ;  /* 0x00000000070c7348 */ /* 0x000fea0003c00000 */
[----:B------:R-:W-:Y:S02]  /*6bb0*/  ELECT P0, UR62, PT ;  /* 0x00000000003e782f */ /* 0x000fe40003800000 */
[----:B------:R-:W-:Y:S01]  /*6bc0*/  MOV R7, UR62 ;  /* 0x0000003e00077c02 */ /* 0x000fe20008000f00 */
[----:B------:R-:W-:Y:S10]  /*6bd0*/  ENDCOLLECTIVE ;  /* 0x000000000000791b */ /* 0x000ff40003800000 */
.L_x_135:
[----:B------:R-:W-:Y:S05]  /*6be0*/  BSYNC B0 ;  /* 0x0000000000007941 */ /* 0x000fea0003800000 */
.L_x_134:
[----:B------:R-:W-:Y:S05]  /*6bf0*/  BRA `(.L_x_136) ;  /* 0xfffffff800ec7947 */ /* 0x000fea000383ffff */
.L_x_127:
[----:B0-----:R0:W1:Y:S02]  /*6c00*/  SYNCS.PHASECHK.TRANS64.TRYWAIT P0, [R7+URZ], R4 ;  /* 0x00000004070075a7 */ /* 0x001064000800017f */
[----:B-1----:R-:W-:Y:S05]  /*6c10*/  @!P0 NANOSLEEP.SYNCS 0x989680 ;  /* 0x009896800000895d */ /* 0x002fea0003900000 */
[----:B------:R-:W1:Y:S02]  /*6c20*/  @!P0 SYNCS.PHASECHK.TRANS64 P0, [R7+URZ], R4 ;  /* 0x00000004070085a7 */ /* 0x000e64000800007f */
[----:B-1----:R-:W-:Y:S05]  /*6c30*/  @!P0 BRA `(.L_x_127) ;  /* 0xfffffffc00f08947 */ /* 0x002fea000383ffff */
[----:B------:R-:W-:Y:S05]  /*6c40*/  BRA `(.L_x_137) ;  /* 0xfffffffc002c7947 */ /* 0x000fea000383ffff */
.L_x_128:
[----:B0-----:R0:W1:Y:S02]  /*6c50*/  SYNCS.PHASECHK.TRANS64.TRYWAIT P0, [R6+URZ], R5 ;  /* 0x00000005060075a7 */ /* 0x001064000800017f */
[----:B-1----:R-:W-:Y:S05]  /*6c60*/  @!P0 NANOSLEEP.SYNCS 0x989680 ;  /* 0x009896800000895d */ /* 0x002fea0003900000 */
[----:B------:R-:W1:Y:S02]  /*6c70*/  @!P0 SYNCS.PHASECHK.TRANS64 P0, [R6+URZ], R5 ;  /* 0x00000005060085a7 */ /* 0x000e64000800007f */
[----:B-1----:R-:W-:Y:S05]  /*6c80*/  @!P0 BRA `(.L_x_128) ;  /* 0xfffffffc00f08947 */ /* 0x002fea000383ffff */
[----:B------:R-:W-:Y:S05]  /*6c90*/  BRA `(.L_x_138) ;  /* 0xfffffffc00347947 */ /* 0x000fea000383ffff */
.L_x_139:
[----:B------:R-:W-:-:S00]  /*6ca0*/  BRA `(.L_x_139) ;  /* 0xfffffffc00fc7947 */ /* 0x000fc0000383ffff */
[----:B------:R-:W-:-:S00]  /*6cb0*/  NOP ;  /* 0x0000000000007918 */ /* 0x000fc00000000000 */
        /* <DEDUP_REMOVED lines=12> */
.L_x_140:


//--------------------- .nv.shared._ZN7cutlass13device_kernelINS_4gemm6kernel13GemmUniversalIN4cute5tupleIJiiiiEEENS1_10collective13CollectiveMmaINS1_37MainloopSm90TmaGmmaWarpSpecializedFP8ILi3ENS5_IJNS4_1CILi2EEENSA_ILi1EEESC_EEENS1_35KernelTmaWarpSpecializedCooperativeEEENS5_IJNSA_ILi128EEENSA_ILi64EEESH_EEENS_12float_e4m3_tENS5_IJlSC_lEEESJ_SK_NS4_8TiledMMAINS4_8MMA_AtomIJNS4_4SM904GMMA30MMA_64x64x32_F32E4M3E4M3_SS_TNILNSO_7ScaleInE1ELSQ_1EEEEEENS4_6LayoutISD_NS5_IJSC_NSA_ILi0EEESU_EEEEENS5_IJNS4_10UnderscoreESX_SX_EEEEENS4_13SM90_TMA_LOADENS4_14ComposedLayoutINS4_7SwizzleILi2ELi4ELi3EEENS4_18smem_ptr_flag_bitsILi8EEENST_INS5_IJNSA_ILi8EEESH_EEENS5_IJSH_SC_EEEEEEEvNS4_8identityENS4_23SM90_TMA_LOAD_MULTICASTES1A_vS1B_EENS_8epilogue10collective6detail29Sm90TmaWarpSpecializedAdapterINS1F_15DefaultEpilogueISJ_SK_SK_NS1E_6thread17LinearCombinationISJ_Li1EffLNS1J_9ScaleType4KindE0ELNS_15FloatRoundStyleE2ESJ_EENS1_15EpilogueDefaultEEEEEvvEEEEvNT_6ParamsE --------------------------
	.section	.nv.shared._ZN7cutlass13device_kernelINS_4gemm6kernel13GemmUniversalIN4cute5tupleIJiiiiEEENS1_10collective13CollectiveMmaINS1_37MainloopSm90TmaGmmaWarpSpecializedFP8ILi3ENS5_IJNS4_1CILi2EEENSA_ILi1EEESC_EEENS1_35KernelTmaWarpSpecializedCooperativeEEENS5_IJNSA_ILi128EEENSA_ILi64EEESH_EEENS_12float_e4m3_tENS5_IJlSC_lEEESJ_SK_NS4_8TiledMMAINS4_8MMA_AtomIJNS4_4SM904GMMA30MMA_64x64x32_F32E4M3E4M3_SS_TNILNSO_7ScaleInE1ELSQ_1EEEEEENS4_6LayoutISD_NS5_IJSC_NSA_ILi0EEESU_EEEEENS5_IJNS4_10UnderscoreESX_SX_EEEEENS4_13SM90_TMA_LOADENS4_14ComposedLayoutINS4_7SwizzleILi2ELi4ELi3EEENS4_18smem_ptr_flag_bitsILi8EEENST_INS5_IJNSA_ILi8EEESH_EEENS5_IJSH_SC_EEEEEEEvNS4_8identityENS4_23SM90_TMA_LOAD_MULTICASTES1A_vS1B_EENS_8epilogue10collective6detail29Sm90TmaWarpSpecializedAdapterINS1F_15DefaultEpilogueISJ_SK_SK_NS1E_6thread17LinearCombinationISJ_Li1EffLNS1J_9ScaleType4KindE0ELNS_15FloatRoundStyleE2ESJ_EENS1_15EpilogueDefaultEEEEEvvEEEEvNT_6ParamsE,"aw",@nobits
	.sectionflags	@""
	.align	16
	.zero		1024


//--------------------- .nv.shared.reserved.0     --------------------------
	.section	.nv.shared.reserved.0,"aw",@nobits
	.weak		__nv_reservedSMEM_offset_0_alias
	.size		__nv_reservedSMEM_offset_0_alias, 0, 0
	.other		__nv_reservedSMEM_offset_0_alias,@"STO_CUDA_RESERVED_SHARED STV_DEFAULT"
__nv_reservedSMEM_offset_0_alias:
	.zero		0


//--------------------- .nv.global                --------------------------
	.section	.nv.global,"aw",@nobits
.nv.global:
	.type		_ZN39_INTERNAL_04da4721_4_k_cu_05ddf172_53584cute1_E,@object
	.size		_ZN39_INTERNAL_04da4721_4_k_cu_05ddf172_53584cute1_E,(_ZN39_INTERNAL_04da4721_4_k_cu_05ddf172_53584cuda3std3__45__cpo6cbeginE - _ZN39_INTERNAL_04da4721_4_k_cu_05ddf172_53584cute1_E)
_ZN39_INTERNAL_04da4721_4_k_cu_05ddf172_53584cute1_E:
	.zero		1
	.type		_ZN39_INTERNAL_04da4721_4_k_cu_05ddf172_53584cuda3std3__45__cpo6cbeginE,@object
	.size		_ZN39_INTERNAL_04da4721_4_k_cu_05ddf172_53584cuda3std3__45__cpo6cbeginE,(_ZN39_INTERNAL_04da4721_4_k_cu_05ddf172_53584cuda3std3__48in_placeE - _ZN39_INTERNAL_04da4721_4_k_cu_05ddf172_53584cuda3std3__45__cpo6cbeginE)
_ZN39_INTERNAL_04da4721_4_k_cu_05ddf172_53584cuda3std3__45__cpo6cbeginE:
	.zero		1
	.type		_ZN39_INTERNAL_04da4721_4_k_cu_05ddf172_53584cuda3std3__48in_placeE,@object
	.size		_ZN39_INTERNAL_04da4721_4_k_cu_05ddf172_53584cuda3std3__48in_placeE,(_ZN39_INTERNAL_04da4721_4_k_cu_05ddf172_53584cuda3std6ranges3__45__cpo9iter_moveE - _ZN39_INTERNAL_04da4721_4_k_cu_05ddf172_53584cuda3std3__48in_placeE)
_ZN39_INTERNAL_04da4721_4_k_cu_05ddf172_53584cuda3std3__48in_placeE:
	.zero		1
	.type		_ZN39_INTERNAL_04da4721_4_k_cu_05ddf172_53584cuda3std6ranges3__45__cpo9iter_moveE,@object
	.size		_ZN39_INTERNAL_04da4721_4_k_cu_05ddf172_53584cuda3std6ranges3__45__cpo9iter_moveE,(_ZN39_INTERNAL_04da4721_4_k_cu_05ddf172_53584cuda3std3__45__cpo5beginE - _ZN39_INTERNAL_04da4721_4_k_cu_05ddf172_53584cuda3std6ranges3__45__cpo9iter_moveE)
_ZN39_INTERNAL_04da4721_4_k_cu_05ddf172_53584cuda3std6ranges3__45__cpo9iter_moveE:
	.zero		1
	.type		_ZN39_INTERNAL_04da4721_4_k_cu_05ddf172_53584cuda3std3__45__cpo5beginE,@object
	.size		_ZN39_INTERNAL_04da4721_4_k_cu_05ddf172_53584cuda3std3__45__cpo5beginE,(_ZN39_INTERNAL_04da4721_4_k_cu_05ddf172_53584cuda3std3__441_GLOBAL__N__04da4721_4_k_cu_05ddf172_53586ignoreE - _ZN39_INTERNAL_04da4721_4_k_cu_05ddf172_53584cuda3std3__45__cpo5beginE)
_ZN39_INTERNAL_04da4721_4_k_cu_05ddf172_53584cuda3std3__45__cpo5beginE:
	.zero		1
	.type		_ZN39_INTERNAL_04da4721_4_k_cu_05ddf172_53584cuda3std3__441_GLOBAL__N__04da4721_4_k_cu_05ddf172_53586ignoreE,@object
	.size		_ZN39_INTERNAL_04da4721_4_k_cu_05ddf172_53584cuda3std3__441_GLOBAL__N__04da4721_4_k_cu_05ddf172_53586ignoreE,(_ZN39_INTERNAL_04da4721_4_k_cu_05ddf172_53584cute7productE - _ZN39_INTERNAL_04da4721_4_k_cu_05ddf172_53584cuda3std3__441_GLOBAL__N__04da4721_4_k_cu_05ddf172_53586ignoreE)
_ZN39_INTERNAL_04da4721_4_k_cu_05ddf172_53584cuda3std3__441_GLOBAL__N__04da4721_4_k_cu_05ddf172_53586ignoreE:
	.zero		1
	.type		_ZN39_INTERNAL_04da4721_4_k_cu_05ddf172_53584cute7productE,@object
	.size		_ZN39_INTERNAL_04da4721_4_k_cu_05ddf172_53584cute7productE,(_ZN39_INTERNAL_04da4721_4_k_cu_05ddf172_53584cuda3std3__45__cpo3endE - _ZN39_INTERNAL_04da4721_4_k_cu_05ddf172_53584cute7productE)
_ZN39_INTERNAL_04da4721_4_k_cu_05ddf172_53584cute7productE:
	.zero		1
	.type		_ZN39_INTERNAL_04da4721_4_k_cu_05ddf172_53584cuda3std3__45__cpo3endE,@object
	.size		_ZN39_INTERNAL_04da4721_4_k_cu_05ddf172_53584cuda3std3__45__cpo3endE,(_ZN39_INTERNAL_04da4721_4_k_cu_05ddf172_53584cuda3std3__419piecewise_constructE - _ZN39_INTERNAL_04da4721_4_k_cu_05ddf172_53584cuda3std3__45__cpo3endE)
_ZN39_INTERNAL_04da4721_4_k_cu_05ddf172_53584cuda3std3__45__cpo3endE:
	.zero		1
	.type		_ZN39_INTERNAL_04da4721_4_k_cu_05ddf172_53584cuda3std3__419piecewise_constructE,@object
	.size		_ZN39_INTERNAL_04da4721_4_k_cu_05ddf172_53584cuda3std3__419piecewise_constructE,(_ZN39_INTERNAL_04da4721_4_k_cu_05ddf172_53584cuda3std3__45__cpo4cendE - _ZN39_INTERNAL_04da4721_4_k_cu_05ddf172_53584cuda3std3__419piecewise_constructE)
_ZN39_INTERNAL_04da4721_4_k_cu_05ddf172_53584cuda3std3__419piecewise_constructE:
	.zero		1
	.type		_ZN39_INTERNAL_04da4721_4_k_cu_05ddf172_53584cuda3std3__45__cpo4cendE,@object
	.size		_ZN39_INTERNAL_04da4721_4_k_cu_05ddf172_53584cuda3std3__45__cpo4cendE,(_ZN39_INTERNAL_04da4721_4_k_cu_05ddf172_53584cuda3std6ranges3__45__cpo4swapE - _ZN39_INTERNAL_04da4721_4_k_cu_05ddf172_53584cuda3std3__45__cpo4cendE)
_ZN39_INTERNAL_04da4721_4_k_cu_05ddf172_53584cuda3std3__45__cpo4cendE:
	.zero		1
	.type		_ZN39_INTERNAL_04da4721_4_k_cu_05ddf172_53584cuda3std6ranges3__45__cpo4swapE,@object
	.size		_ZN39_INTERNAL_04da4721_4_k_cu_05ddf172_53584cuda3std6ranges3__45__cpo4swapE,(.L_7 - _ZN39_INTERNAL_04da4721_4_k_cu_05ddf172_53584cuda3std6ranges3__45__cpo4swapE)
_ZN39_INTERNAL_04da4721_4_k_cu_05ddf172_53584cuda3std6ranges3__45__cpo4swapE:
	.zero		1
.L_7:


//--------------------- .nv.constant0._ZN7cutlass13device_kernelINS_4gemm6kernel13GemmUniversalIN4cute5tupleIJiiiiEEENS1_10collective13CollectiveMmaINS1_37MainloopSm90TmaGmmaWarpSpecializedFP8ILi3ENS5_IJNS4_1CILi2EEENSA_ILi1EEESC_EEENS1_35KernelTmaWarpSpecializedCooperativeEEENS5_IJNSA_ILi128EEENSA_ILi64EEESH_EEENS_12float_e4m3_tENS5_IJlSC_lEEESJ_SK_NS4_8TiledMMAINS4_8MMA_AtomIJNS4_4SM904GMMA30MMA_64x64x32_F32E4M3E4M3_SS_TNILNSO_7ScaleInE1ELSQ_1EEEEEENS4_6LayoutISD_NS5_IJSC_NSA_ILi0EEESU_EEEEENS5_IJNS4_10UnderscoreESX_SX_EEEEENS4_13SM90_TMA_LOADENS4_14ComposedLayoutINS4_7SwizzleILi2ELi4ELi3EEENS4_18smem_ptr_flag_bitsILi8EEENST_INS5_IJNSA_ILi8EEESH_EEENS5_IJSH_SC_EEEEEEEvNS4_8identityENS4_23SM90_TMA_LOAD_MULTICASTES1A_vS1B_EENS_8epilogue10collective6detail29Sm90TmaWarpSpecializedAdapterINS1F_15DefaultEpilogueISJ_SK_SK_NS1E_6thread17LinearCombinationISJ_Li1EffLNS1J_9ScaleType4KindE0ELNS_15FloatRoundStyleE2ESJ_EENS1_15EpilogueDefaultEEEEEvvEEEEvNT_6ParamsE --------------------------
	.section	.nv.constant0._ZN7cutlass13device_kernelINS_4gemm6kernel13GemmUniversalIN4cute5tupleIJiiiiEEENS1_10collective13CollectiveMmaINS1_37MainloopSm90TmaGmmaWarpSpecializedFP8ILi3ENS5_IJNS4_1CILi2EEENSA_ILi1EEESC_EEENS1_35KernelTmaWarpSpecializedCooperativeEEENS5_IJNSA_ILi128EEENSA_ILi64EEESH_EEENS_12float_e4m3_tENS5_IJlSC_lEEESJ_SK_NS4_8TiledMMAINS4_8MMA_AtomIJNS4_4SM904GMMA30MMA_64x64x32_F32E4M3E4M3_SS_TNILNSO_7ScaleInE1ELSQ_1EEEEEENS4_6LayoutISD_NS5_IJSC_NSA_ILi0EEESU_EEEEENS5_IJNS4_10UnderscoreESX_SX_EEEEENS4_13SM90_TMA_LOADENS4_14ComposedLayoutINS4_7SwizzleILi2ELi4ELi3EEENS4_18smem_ptr_flag_bitsILi8EEENST_INS5_IJNSA_ILi8EEESH_EEENS5_IJSH_SC_EEEEEEEvNS4_8identityENS4_23SM90_TMA_LOAD_MULTICASTES1A_vS1B_EENS_8epilogue10collective6detail29Sm90TmaWarpSpecializedAdapterINS1F_15DefaultEpilogueISJ_SK_SK_NS1E_6thread17LinearCombinationISJ_Li1EffLNS1J_9ScaleType4KindE0ELNS_15FloatRoundStyleE2ESJ_EENS1_15EpilogueDefaultEEEEEvvEEEEvNT_6ParamsE,"a",@progbits
	.sectionflags	@""
	.align	4
.nv.constant0._ZN7cutlass13device_kernelINS_4gemm6kernel13GemmUniversalIN4cute5tupleIJiiiiEEENS1_10collective13CollectiveMmaINS1_37MainloopSm90TmaGmmaWarpSpecializedFP8ILi3ENS5_IJNS4_1CILi2EEENSA_ILi1EEESC_EEENS1_35KernelTmaWarpSpecializedCooperativeEEENS5_IJNSA_ILi128EEENSA_ILi64EEESH_EEENS_12float_e4m3_tENS5_IJlSC_lEEESJ_SK_NS4_8TiledMMAINS4_8MMA_AtomIJNS4_4SM904GMMA30MMA_64x64x32_F32E4M3E4M3_SS_TNILNSO_7ScaleInE1ELSQ_1EEEEEENS4_6LayoutISD_NS5_IJSC_NSA_ILi0EEESU_EEEEENS5_IJNS4_10UnderscoreESX_SX_EEEEENS4_13SM90_TMA_LOADENS4_14ComposedLayoutINS4_7SwizzleILi2ELi4ELi3EEENS4_18smem_ptr_flag_bitsILi8EEENST_INS5_IJNSA_ILi8EEESH_EEENS5_IJSH_SC_EEEEEEEvNS4_8identityENS4_23SM90_TMA_LOAD_MULTICASTES1A_vS1B_EENS_8epilogue10collective6detail29Sm90TmaWarpSpecializedAdapterINS1F_15DefaultEpilogueISJ_SK_SK_NS1E_6thread17LinearCombinationISJ_Li1EffLNS1J_9ScaleType4KindE0ELNS_15FloatRoundStyleE2ESJ_EENS1_15EpilogueDefaultEEEEEvvEEEEvNT_6ParamsE:
	.zero		1664


//--------------------- SYMBOLS --------------------------

	.type		.nv.reservedSmem.offset0,@object
	.size		.nv.reservedSmem.offset0,0x4
